	.target	sm_100a

	.elftype	@"ET_EXEC"


//--------------------- .note.nv.tkinfo           --------------------------
	.section	.note.nv.tkinfo,"",@"SHT_NOTE"
	.sectionflags	@"SHF_NOTE_NV_TKINFO"
	.tkinfo
        /*0018*/ 	.word	0x00000002
        /*0030*/ 	.string	""
        /*0030*/ 	.string	"ptxas"
        /*0030*/ 	.string	"Cuda compilation tools, release 13.0, V13.0.88"
        /*0030*/ 	.string	"Build cuda_13.0.r13.0/compiler.36424714_0"
        /*0030*/ 	.string	"-arch sm_100a -m 64 "



//--------------------- .note.nv.cuinfo           --------------------------
	.section	.note.nv.cuinfo,"",@"SHT_NOTE"
	.sectionflags	@"SHF_NOTE_NV_CUINFO"
        /*0018*/ 	.short	0x0002
        /*001a*/ 	.short	0x0064
        /*001c*/ 	.short	0x0082
	.zero		2


//--------------------- .nv.info                  --------------------------
	.section	.nv.info,"",@"SHT_CUDA_INFO"
	.align	4


	//----- nvinfo : EIATTR_REGCOUNT
	.align		4
        /*0000*/ 	.byte	0x04, 0x2f
        /*0002*/ 	.short	(.L_19 - .L_18)
	.align		4
.L_18:
        /*0004*/ 	.word	index@(_ZN7cutlass13device_kernelINS_4gemm6kernel13GemmUniversalIN4cute5tupleIJiiiiEEENS1_10collective13CollectiveMmaINS1_35MainloopSm100TmaUmmaWarpSpecializedILi10ELi2ELi4ENS5_IJNS4_1CILi2EEENSA_ILi4EEENSA_ILi1EEEEEEEENS5_IJNSA_ILi256EEENSA_ILi64EEESH_EEENS_6half_tENS5_IJlSD_lEEESJ_SK_NS4_8TiledMMAINS4_8MMA_AtomIJNS4_26SM100_MMA_F16BF16_2x1SM_SSISJ_SJ_fLi256ELi64ELNS4_4UMMA5MajorE0ELSP_0ELNSO_7ScaleInE0ELSQ_0EEEEEENS4_6LayoutINS5_IJSD_SD_SD_EEENS5_IJNSA_ILi0EEESV_SV_EEEEENS5_IJNS4_10UnderscoreESY_SY_EEEEENS4_28SM100_TMA_2SM_LOAD_MULTICASTENS4_14ComposedLayoutINS4_7SwizzleILi3ELi4ELi3EEENS4_18smem_ptr_flag_bitsILi16EEENST_INS5_IJNSA_ILi8EEESH_EEENS5_IJSH_SD_EEEEEEEvNS4_8identityENS4_18SM100_TMA_2SM_LOADES1B_vS1C_EENS_8epilogue10collective18CollectiveEpilogueINS1F_23Sm100TmaWarpSpecializedILi3ELi2ELi32ELb1ELb0EEEJNS5_IJNSA_ILi128EEESH_SH_EEENS5_IJNST_IS1K_SD_EENST_INSA_ILi32EEESD_EEEEESJ_SK_SJ_SK_NS1F_6fusion15FusionCallbacksIS1J_NS1Q_17LinearCombinationISJ_fSJ_fLNS_15FloatRoundStyleE2EEES1L_S1P_JEEENS4_5SM1004TMEM4LOAD26SM100_TMEM_LOAD_32dp32b32xENS4_13SM90_TMA_LOADENS12_INS13_ILi2ELi4ELi3EEES16_NST_INS5_IJS17_S1N_EEENS5_IJS1N_SD_EEEEEEENS4_39AutoVectorizingCopyWithAssumedAlignmentILi128EEENS4_14SM90_TMA_STOREES25_S27_S27_EEEvvEEEEvNT_6ParamsE)
        /*0008*/ 	.word	0x00000079


	//----- nvinfo : EIATTR_FRAME_SIZE
	.align		4
.L_19:
        /*000c*/ 	.byte	0x04, 0x11
        /*000e*/ 	.short	(.L_21 - .L_20)
	.align		4
.L_20:
        /*0010*/ 	.word	index@($__internal_2_$__cuda_sm10x_tcgen05_guardrail_trap_unallocated_columns_being_dealloced)
        /*0014*/ 	.word	0x00000000


	//----- nvinfo : EIATTR_FRAME_SIZE
	.align		4
.L_21:
        /*0018*/ 	.byte	0x04, 0x11
        /*001a*/ 	.short	(.L_23 - .L_22)
	.align		4
.L_22:
        /*001c*/ 	.word	index@($__internal_1_$__cuda_sm10x_tcgen05_guardrail_trap_phase_invalid_during_alloc)
        /*0020*/ 	.word	0x00000000


	//----- nvinfo : EIATTR_FRAME_SIZE
	.align		4
.L_23:
        /*0024*/ 	.byte	0x04, 0x11
        /*0026*/ 	.short	(.L_25 - .L_24)
	.align		4
.L_24:
        /*0028*/ 	.word	index@($__internal_0_$__cuda_sm10x_tcgen05_guardrail_trap_col_being_dealloced_not_returned_by_alloc)
        /*002c*/ 	.word	0x00000000


	//----- nvinfo : EIATTR_FRAME_SIZE
	.align		4
.L_25:
        /*0030*/ 	.byte	0x04, 0x11
        /*0032*/ 	.short	(.L_27 - .L_26)
	.align		4
.L_26:
        /*0034*/ 	.word	index@(_ZN7cutlass13device_kernelINS_4gemm6kernel13GemmUniversalIN4cute5tupleIJiiiiEEENS1_10collective13CollectiveMmaINS1_35MainloopSm100TmaUmmaWarpSpecializedILi10ELi2ELi4ENS5_IJNS4_1CILi2EEENSA_ILi4EEENSA_ILi1EEEEEEEENS5_IJNSA_ILi256EEENSA_ILi64EEESH_EEENS_6half_tENS5_IJlSD_lEEESJ_SK_NS4_8TiledMMAINS4_8MMA_AtomIJNS4_26SM100_MMA_F16BF16_2x1SM_SSISJ_SJ_fLi256ELi64ELNS4_4UMMA5MajorE0ELSP_0ELNSO_7ScaleInE0ELSQ_0EEEEEENS4_6LayoutINS5_IJSD_SD_SD_EEENS5_IJNSA_ILi0EEESV_SV_EEEEENS5_IJNS4_10UnderscoreESY_SY_EEEEENS4_28SM100_TMA_2SM_LOAD_MULTICASTENS4_14ComposedLayoutINS4_7SwizzleILi3ELi4ELi3EEENS4_18smem_ptr_flag_bitsILi16EEENST_INS5_IJNSA_ILi8EEESH_EEENS5_IJSH_SD_EEEEEEEvNS4_8identityENS4_18SM100_TMA_2SM_LOADES1B_vS1C_EENS_8epilogue10collective18CollectiveEpilogueINS1F_23Sm100TmaWarpSpecializedILi3ELi2ELi32ELb1ELb0EEEJNS5_IJNSA_ILi128EEESH_SH_EEENS5_IJNST_IS1K_SD_EENST_INSA_ILi32EEESD_EEEEESJ_SK_SJ_SK_NS1F_6fusion15FusionCallbacksIS1J_NS1Q_17LinearCombinationISJ_fSJ_fLNS_15FloatRoundStyleE2EEES1L_S1P_JEEENS4_5SM1004TMEM4LOAD26SM100_TMEM_LOAD_32dp32b32xENS4_13SM90_TMA_LOADENS12_INS13_ILi2ELi4ELi3EEES16_NST_INS5_IJS17_S1N_EEENS5_IJS1N_SD_EEEEEEENS4_39AutoVectorizingCopyWithAssumedAlignmentILi128EEENS4_14SM90_TMA_STOREES25_S27_S27_EEEvvEEEEvNT_6ParamsE)
        /*0038*/ 	.word	0x00000000


	//----- nvinfo : EIATTR_MIN_STACK_SIZE
	.align		4
.L_27:
        /*003c*/ 	.byte	0x04, 0x12
        /*003e*/ 	.short	(.L_29 - .L_28)
	.align		4
.L_28:
        /*0040*/ 	.word	index@(_ZN7cutlass13device_kernelINS_4gemm6kernel13GemmUniversalIN4cute5tupleIJiiiiEEENS1_10collective13CollectiveMmaINS1_35MainloopSm100TmaUmmaWarpSpecializedILi10ELi2ELi4ENS5_IJNS4_1CILi2EEENSA_ILi4EEENSA_ILi1EEEEEEEENS5_IJNSA_ILi256EEENSA_ILi64EEESH_EEENS_6half_tENS5_IJlSD_lEEESJ_SK_NS4_8TiledMMAINS4_8MMA_AtomIJNS4_26SM100_MMA_F16BF16_2x1SM_SSISJ_SJ_fLi256ELi64ELNS4_4UMMA5MajorE0ELSP_0ELNSO_7ScaleInE0ELSQ_0EEEEEENS4_6LayoutINS5_IJSD_SD_SD_EEENS5_IJNSA_ILi0EEESV_SV_EEEEENS5_IJNS4_10UnderscoreESY_SY_EEEEENS4_28SM100_TMA_2SM_LOAD_MULTICASTENS4_14ComposedLayoutINS4_7SwizzleILi3ELi4ELi3EEENS4_18smem_ptr_flag_bitsILi16EEENST_INS5_IJNSA_ILi8EEESH_EEENS5_IJSH_SD_EEEEEEEvNS4_8identityENS4_18SM100_TMA_2SM_LOADES1B_vS1C_EENS_8epilogue10collective18CollectiveEpilogueINS1F_23Sm100TmaWarpSpecializedILi3ELi2ELi32ELb1ELb0EEEJNS5_IJNSA_ILi128EEESH_SH_EEENS5_IJNST_IS1K_SD_EENST_INSA_ILi32EEESD_EEEEESJ_SK_SJ_SK_NS1F_6fusion15FusionCallbacksIS1J_NS1Q_17LinearCombinationISJ_fSJ_fLNS_15FloatRoundStyleE2EEES1L_S1P_JEEENS4_5SM1004TMEM4LOAD26SM100_TMEM_LOAD_32dp32b32xENS4_13SM90_TMA_LOADENS12_INS13_ILi2ELi4ELi3EEES16_NST_INS5_IJS17_S1N_EEENS5_IJS1N_SD_EEEEEEENS4_39AutoVectorizingCopyWithAssumedAlignmentILi128EEENS4_14SM90_TMA_STOREES25_S27_S27_EEEvvEEEEvNT_6ParamsE)
        /*0044*/ 	.word	0x00000000
.L_29:


//--------------------- .nv.compat                --------------------------
	.section	.nv.compat,"",@"SHT_CUDA_COMPAT_INFO"
	.align	4
        /*0000*/ 	.byte	0x02, 0x09, 0x01, 0x00, 0x02, 0x02, 0x02, 0x00, 0x02, 0x05, 0x05, 0x00, 0x03, 0x07, 0x01, 0x01
        /*0010*/ 	.byte	0x02, 0x03, 0x01, 0x00, 0x02, 0x06, 0x01, 0x00, 0x04, 0x0b, 0x08, 0x00, 0x09, 0x00, 0x00, 0x00
        /*0020*/ 	.byte	0x00, 0x00, 0x00, 0x00


//--------------------- .nv.info._ZN7cutlass13device_kernelINS_4gemm6kernel13GemmUniversalIN4cute5tupleIJiiiiEEENS1_10collective13CollectiveMmaINS1_35MainloopSm100TmaUmmaWarpSpecializedILi10ELi2ELi4ENS5_IJNS4_1CILi2EEENSA_ILi4EEENSA_ILi1EEEEEEEENS5_IJNSA_ILi256EEENSA_ILi64EEESH_EEENS_6half_tENS5_IJlSD_lEEESJ_SK_NS4_8TiledMMAINS4_8MMA_AtomIJNS4_26SM100_MMA_F16BF16_2x1SM_SSISJ_SJ_fLi256ELi64ELNS4_4UMMA5MajorE0ELSP_0ELNSO_7ScaleInE0ELSQ_0EEEEEENS4_6LayoutINS5_IJSD_SD_SD_EEENS5_IJNSA_ILi0EEESV_SV_EEEEENS5_IJNS4_10UnderscoreESY_SY_EEEEENS4_28SM100_TMA_2SM_LOAD_MULTICASTENS4_14ComposedLayoutINS4_7SwizzleILi3ELi4ELi3EEENS4_18smem_ptr_flag_bitsILi16EEENST_INS5_IJNSA_ILi8EEESH_EEENS5_IJSH_SD_EEEEEEEvNS4_8identityENS4_18SM100_TMA_2SM_LOADES1B_vS1C_EENS_8epilogue10collective18CollectiveEpilogueINS1F_23Sm100TmaWarpSpecializedILi3ELi2ELi32ELb1ELb0EEEJNS5_IJNSA_ILi128EEESH_SH_EEENS5_IJNST_IS1K_SD_EENST_INSA_ILi32EEESD_EEEEESJ_SK_SJ_SK_NS1F_6fusion15FusionCallbacksIS1J_NS1Q_17LinearCombinationISJ_fSJ_fLNS_15FloatRoundStyleE2EEES1L_S1P_JEEENS4_5SM1004TMEM4LOAD26SM100_TMEM_LOAD_32dp32b32xENS4_13SM90_TMA_LOADENS12_INS13_ILi2ELi4ELi3EEES16_NST_INS5_IJS17_S1N_EEENS5_IJS1N_SD_EEEEEEENS4_39AutoVectorizingCopyWithAssumedAlignmentILi128EEENS4_14SM90_TMA_STOREES25_S27_S27_EEEvvEEEEvNT_6ParamsE --------------------------
	.section	.nv.info._ZN7cutlass13device_kernelINS_4gemm6kernel13GemmUniversalIN4cute5tupleIJiiiiEEENS1_10collective13CollectiveMmaINS1_35MainloopSm100TmaUmmaWarpSpecializedILi10ELi2ELi4ENS5_IJNS4_1CILi2EEENSA_ILi4EEENSA_ILi1EEEEEEEENS5_IJNSA_ILi256EEENSA_ILi64EEESH_EEENS_6half_tENS5_IJlSD_lEEESJ_SK_NS4_8TiledMMAINS4_8MMA_AtomIJNS4_26SM100_MMA_F16BF16_2x1SM_SSISJ_SJ_fLi256ELi64ELNS4_4UMMA5MajorE0ELSP_0ELNSO_7ScaleInE0ELSQ_0EEEEEENS4_6LayoutINS5_IJSD_SD_SD_EEENS5_IJNSA_ILi0EEESV_SV_EEEEENS5_IJNS4_10UnderscoreESY_SY_EEEEENS4_28SM100_TMA_2SM_LOAD_MULTICASTENS4_14ComposedLayoutINS4_7SwizzleILi3ELi4ELi3EEENS4_18smem_ptr_flag_bitsILi16EEENST_INS5_IJNSA_ILi8EEESH_EEENS5_IJSH_SD_EEEEEEEvNS4_8identityENS4_18SM100_TMA_2SM_LOADES1B_vS1C_EENS_8epilogue10collective18CollectiveEpilogueINS1F_23Sm100TmaWarpSpecializedILi3ELi2ELi32ELb1ELb0EEEJNS5_IJNSA_ILi128EEESH_SH_EEENS5_IJNST_IS1K_SD_EENST_INSA_ILi32EEESD_EEEEESJ_SK_SJ_SK_NS1F_6fusion15FusionCallbacksIS1J_NS1Q_17LinearCombinationISJ_fSJ_fLNS_15FloatRoundStyleE2EEES1L_S1P_JEEENS4_5SM1004TMEM4LOAD26SM100_TMEM_LOAD_32dp32b32xENS4_13SM90_TMA_LOADENS12_INS13_ILi2ELi4ELi3EEES16_NST_INS5_IJS17_S1N_EEENS5_IJS1N_SD_EEEEEEENS4_39AutoVectorizingCopyWithAssumedAlignmentILi128EEENS4_14SM90_TMA_STOREES25_S27_S27_EEEvvEEEEvNT_6ParamsE,"",@"SHT_CUDA_INFO"
	.sectionflags	@""
	.align	4


	//----- nvinfo : EIATTR_CUDA_API_VERSION
	.align		4
        /*0000*/ 	.byte	0x04, 0x37
        /*0002*/ 	.short	(.L_31 - .L_30)
.L_30:
        /*0004*/ 	.word	0x00000082


	//----- nvinfo : EIATTR_KPARAM_INFO
	.align		4
.L_31:
        /*0008*/ 	.byte	0x04, 0x17
        /*000a*/ 	.short	(.L_33 - .L_32)
.L_32:
        /*000c*/ 	.word	0x00000000
        /*0010*/ 	.short	0x0000
        /*0012*/ 	.short	0x0000
        /*0014*/ 	.byte	0x00, 0xf0, 0x01, 0x20


	//----- nvinfo : EIATTR_AT_ENTRY_FRAGMENTS
	.align		4
.L_33:
        /*0018*/ 	.byte	0x04, 0x4f
        /*001a*/ 	.short	(.L_35 - .L_34)


	//   ....[0]....
.L_34:
        /*001c*/ 	.word	0x00000007


	//----- nvinfo : EIATTR_RESERVED_SMEM_USED
	.align		4
.L_35:
        /*0020*/ 	.byte	0x01, 0x41
	.zero		2


	//----- nvinfo : EIATTR_SPARSE_MMA_MASK
	.align		4
        /*0024*/ 	.byte	0x03, 0x50
        /*0026*/ 	.short	0x0000


	//----- nvinfo : EIATTR_TCGEN05_2CTA_USED
	.align		4
        /*0028*/ 	.byte	0x01, 0x52
	.zero		2


	//----- nvinfo : EIATTR_MAXREG_COUNT
	.align		4
        /*002c*/ 	.byte	0x03, 0x1b
        /*002e*/ 	.short	0x00ff


	//----- nvinfo : EIATTR_NUM_BARRIERS
	.align		4
        /*0030*/ 	.byte	0x02, 0x4c
        /*0032*/ 	.byte	0x07
	.zero		1


	//----- nvinfo : EIATTR_EXTERNS
	.align		4
        /*0034*/ 	.byte	0x04, 0x0f
        /*0036*/ 	.short	(.L_37 - .L_36)


	//   ....[0]....
	.align		4
.L_36:
        /*0038*/ 	.word	index@(__assertfail)


	//----- nvinfo : EIATTR_MERCURY_ISA_VERSION
	.align		4
.L_37:
        /*003c*/ 	.byte	0x03, 0x5f
        /*003e*/ 	.short	0x0101


	//----- nvinfo : EIATTR_INT_WARP_WIDE_INSTR_OFFSETS
	.align		4
        /*0040*/ 	.byte	0x04, 0x31
        /*0042*/ 	.short	(.L_39 - .L_38)


	//   ....[0]....
.L_38:
        /*0044*/ 	.word	0x00000ea0


	//   ....[1]....
        /*0048*/ 	.word	0x00000f50


	//   ....[2]....
        /*004c*/ 	.word	0x00004850


	//   ....[3]....
        /*0050*/ 	.word	0x00004870


	//   ....[4]....
        /*0054*/ 	.word	0x000048a0


	//   ....[5]....
        /*0058*/ 	.word	0x00005480


	//   ....[6]....
        /*005c*/ 	.word	0x00005500


	//   ....[7]....
        /*0060*/ 	.word	0x00005610


	//   ....[8]....
        /*0064*/ 	.word	0x00005720


	//----- nvinfo : EIATTR_COOP_GROUP_MASK_REGIDS
	.align		4
.L_39:
        /*0068*/ 	.byte	0x04, 0x29
        /*006a*/ 	.short	(.L_41 - .L_40)


	//   ....[0]....
.L_40:
        /*006c*/ 	.word	0xffffffff


	//   ....[1]....
        /*0070*/ 	.word	0xffffffff


	//   ....[2]....
        /*0074*/ 	.word	0xffffffff


	//   ....[3]....
        /*0078*/ 	.word	0xffffffff


	//   ....[4]....
        /*007c*/ 	.word	0xffffffff


	//   ....[5]....
        /*0080*/ 	.word	0xffffffff


	//   ....[6]....
        /*0084*/ 	.word	0xffffffff


	//   ....[7]....
        /*0088*/ 	.word	0xffffffff


	//   ....[8]....
        /*008c*/ 	.word	0xffffffff


	//   ....[9]....
        /*0090*/ 	.word	0xffffffff


	//   ....[10]....
        /*0094*/ 	.word	0xffffffff


	//   ....[11]....
        /*0098*/ 	.word	0xffffffff


	//   ....[12]....
        /*009c*/ 	.word	0xffffffff


	//   ....[13]....
        /*00a0*/ 	.word	0xffffffff


	//----- nvinfo : EIATTR_COOP_GROUP_INSTR_OFFSETS
	.align		4
.L_41:
        /*00a4*/ 	.byte	0x04, 0x28
        /*00a6*/ 	.short	(.L_43 - .L_42)


	//   ....[0]....
.L_42:
        /*00a8*/ 	.word	0x000000b0


	//   ....[1]....
        /*00ac*/ 	.word	0x00000510


	//   ....[2]....
        /*00b0*/ 	.word	0x000007d0


	//   ....[3]....
        /*00b4*/ 	.word	0x00000950


	//   ....[4]....
        /*00b8*/ 	.word	0x00000a50


	//   ....[5]....
        /*00bc*/ 	.word	0x00000bc0


	//   ....[6]....
        /*00c0*/ 	.word	0x00000d60


	//   ....[7]....
        /*00c4*/ 	.word	0x00000fc0


	//   ....[8]....
        /*00c8*/ 	.word	0x000023e0


	//   ....[9]....
        /*00cc*/ 	.word	0x00003630


	//   ....[10]....
        /*00d0*/ 	.word	0x00003b00


	//   ....[11]....
        /*00d4*/ 	.word	0x00003b30


	//   ....[12]....
        /*00d8*/ 	.word	0x00004750


	//   ....[13]....
        /*00dc*/ 	.word	0x00004960


	//----- nvinfo : EIATTR_VRC_CTA_INIT_COUNT
	.align		4
.L_43:
        /*00e0*/ 	.byte	0x02, 0x4a
        /*00e2*/ 	.byte	0x80
	.zero		1


	//----- nvinfo : EIATTR_SYSCALL_OFFSETS
	.align		4
        /*00e4*/ 	.byte	0x04, 0x46
        /*00e6*/ 	.short	(.L_45 - .L_44)


	//   ....[0]....
.L_44:
        /*00e8*/ 	.word	0x00006400


	//   ....[1]....
        /*00ec*/ 	.word	0x000064f0


	//   ....[2]....
        /*00f0*/ 	.word	0x00006d20


	//   ....[3]....
        /*00f4*/ 	.word	0x000079f0


	//----- nvinfo : EIATTR_MBARRIER_INSTR_OFFSETS
	.align		4
.L_45:
        /*00f8*/ 	.byte	0x04, 0x39
        /*00fa*/ 	.short	(.L_47 - .L_46)


	//   ....[0]....
.L_46:
        /*00fc*/ 	.word	0x00000670
        /*0100*/ 	.word	0x000000ff
        /*0104*/ 	.word	0x00000000
        /*0108*/ 	.short	0x0100
        /*010a*/ 	.byte	0x04
	.zero		1


	//   ....[1]....
        /*010c*/ 	.word	0x00000680
        /*0110*/ 	.word	0x000000ff
        /*0114*/ 	.word	0x00000050
        /*0118*/ 	.short	0x0100
        /*011a*/ 	.byte	0x04
	.zero		1


	//   ....[2]....
        /*011c*/ 	.word	0x00000690
        /*0120*/ 	.word	0x000000ff
        /*0124*/ 	.word	0x00000008
        /*0128*/ 	.short	0x0100
        /*012a*/ 	.byte	0x04
	.zero		1


	//   ....[3]....
        /*012c*/ 	.word	0x000006a0
        /*0130*/ 	.word	0x000000ff
        /*0134*/ 	.word	0x00000058
        /*0138*/ 	.short	0x0100
        /*013a*/ 	.byte	0x04
	.zero		1


	//   ....[4]....
        /*013c*/ 	.word	0x000006b0
        /*0140*/ 	.word	0x000000ff
        /*0144*/ 	.word	0x00000010
        /*0148*/ 	.short	0x0100
        /*014a*/ 	.byte	0x04
	.zero		1


	//   ....[5]....
        /*014c*/ 	.word	0x000006c0
        /*0150*/ 	.word	0x000000ff
        /*0154*/ 	.word	0x00000060
        /*0158*/ 	.short	0x0100
        /*015a*/ 	.byte	0x04
	.zero		1


	//   ....[6]....
        /*015c*/ 	.word	0x000006d0
        /*0160*/ 	.word	0x000000ff
        /*0164*/ 	.word	0x00000018
        /*0168*/ 	.short	0x0100
        /*016a*/ 	.byte	0x04
	.zero		1


	//   ....[7]....
        /*016c*/ 	.word	0x000006e0
        /*0170*/ 	.word	0x000000ff
        /*0174*/ 	.word	0x00000068
        /*0178*/ 	.short	0x0100
        /*017a*/ 	.byte	0x04
	.zero		1


	//   ....[8]....
        /*017c*/ 	.word	0x000006f0
        /*0180*/ 	.word	0x000000ff
        /*0184*/ 	.word	0x00000020
        /*0188*/ 	.short	0x0100
        /*018a*/ 	.byte	0x04
	.zero		1


	//   ....[9]....
        /*018c*/ 	.word	0x00000700
        /*0190*/ 	.word	0x000000ff
        /*0194*/ 	.word	0x00000070
        /*0198*/ 	.short	0x0100
        /*019a*/ 	.byte	0x04
	.zero		1


	//   ....[10]....
        /*019c*/ 	.word	0x00000710
        /*01a0*/ 	.word	0x000000ff
        /*01a4*/ 	.word	0x00000028
        /*01a8*/ 	.short	0x0100
        /*01aa*/ 	.byte	0x04
	.zero		1


	//   ....[11]....
        /*01ac*/ 	.word	0x00000720
        /*01b0*/ 	.word	0x000000ff
        /*01b4*/ 	.word	0x00000078
        /*01b8*/ 	.short	0x0100
        /*01ba*/ 	.byte	0x04
	.zero		1


	//   ....[12]....
        /*01bc*/ 	.word	0x00000730
        /*01c0*/ 	.word	0x000000ff
        /*01c4*/ 	.word	0x00000030
        /*01c8*/ 	.short	0x0100
        /*01ca*/ 	.byte	0x04
	.zero		1


	//   ....[13]....
        /*01cc*/ 	.word	0x00000740
        /*01d0*/ 	.word	0x000000ff
        /*01d4*/ 	.word	0x00000080
        /*01d8*/ 	.short	0x0100
        /*01da*/ 	.byte	0x04
	.zero		1


	//   ....[14]....
        /*01dc*/ 	.word	0x00000750
        /*01e0*/ 	.word	0x000000ff
        /*01e4*/ 	.word	0x00000038
        /*01e8*/ 	.short	0x0100
        /*01ea*/ 	.byte	0x04
	.zero		1


	//   ....[15]....
        /*01ec*/ 	.word	0x00000760
        /*01f0*/ 	.word	0x000000ff
        /*01f4*/ 	.word	0x00000088
        /*01f8*/ 	.short	0x0100
        /*01fa*/ 	.byte	0x04
	.zero		1


	//   ....[16]....
        /*01fc*/ 	.word	0x00000770
        /*0200*/ 	.word	0x000000ff
        /*0204*/ 	.word	0x00000040
        /*0208*/ 	.short	0x0100
        /*020a*/ 	.byte	0x04
	.zero		1


	//   ....[17]....
        /*020c*/ 	.word	0x00000780
        /*0210*/ 	.word	0x000000ff
        /*0214*/ 	.word	0x00000090
        /*0218*/ 	.short	0x0100
        /*021a*/ 	.byte	0x04
	.zero		1


	//   ....[18]....
        /*021c*/ 	.word	0x00000790
        /*0220*/ 	.word	0x000000ff
        /*0224*/ 	.word	0x00000048
        /*0228*/ 	.short	0x0100
        /*022a*/ 	.byte	0x04
	.zero		1


	//   ....[19]....
        /*022c*/ 	.word	0x000007a0
        /*0230*/ 	.word	0x000000ff
        /*0234*/ 	.word	0x00000098
        /*0238*/ 	.short	0x0100
        /*023a*/ 	.byte	0x04
	.zero		1


	//   ....[20]....
        /*023c*/ 	.word	0x000008e0
        /*0240*/ 	.word	0x000000ff
        /*0244*/ 	.word	0x000000a0
        /*0248*/ 	.short	0x0100
        /*024a*/ 	.byte	0x04
	.zero		1


	//   ....[21]....
        /*024c*/ 	.word	0x000008f0
        /*0250*/ 	.word	0x000000ff
        /*0254*/ 	.word	0x000000b8
        /*0258*/ 	.short	0x0100
        /*025a*/ 	.byte	0x04
	.zero		1


	//   ....[22]....
        /*025c*/ 	.word	0x00000900
        /*0260*/ 	.word	0x000000ff
        /*0264*/ 	.word	0x000000a8
        /*0268*/ 	.short	0x0100
        /*026a*/ 	.byte	0x04
	.zero		1


	//   ....[23]....
        /*026c*/ 	.word	0x00000910
        /*0270*/ 	.word	0x000000ff
        /*0274*/ 	.word	0x000000c0
        /*0278*/ 	.short	0x0100
        /*027a*/ 	.byte	0x04
	.zero		1


	//   ....[24]....
        /*027c*/ 	.word	0x00000920
        /*0280*/ 	.word	0x000000ff
        /*0284*/ 	.word	0x000000b0
        /*0288*/ 	.short	0x0100
        /*028a*/ 	.byte	0x04
	.zero		1


	//   ....[25]....
        /*028c*/ 	.word	0x00000930
        /*0290*/ 	.word	0x000000ff
        /*0294*/ 	.word	0x000000c8
        /*0298*/ 	.short	0x0100
        /*029a*/ 	.byte	0x04
	.zero		1


	//   ....[26]....
        /*029c*/ 	.word	0x00000a20
        /*02a0*/ 	.word	0x000000ff
        /*02a4*/ 	.word	0x000000d0
        /*02a8*/ 	.short	0x0100
        /*02aa*/ 	.byte	0x06
	.zero		1


	//   ....[27]....
        /*02ac*/ 	.word	0x00000a30
        /*02b0*/ 	.word	0x000000ff
        /*02b4*/ 	.word	0x000000d8
        /*02b8*/ 	.short	0x0100
        /*02ba*/ 	.byte	0x06
	.zero		1


	//   ....[28]....
        /*02bc*/ 	.word	0x00000b70
        /*02c0*/ 	.word	0x000000ff
        /*02c4*/ 	.word	0x000000e0
        /*02c8*/ 	.short	0x0100
        /*02ca*/ 	.byte	0x06
	.zero		1


	//   ....[29]....
        /*02cc*/ 	.word	0x00000b80
        /*02d0*/ 	.word	0x000000ff
        /*02d4*/ 	.word	0x000000f0
        /*02d8*/ 	.short	0x0100
        /*02da*/ 	.byte	0x06
	.zero		1


	//   ....[30]....
        /*02dc*/ 	.word	0x00000b90
        /*02e0*/ 	.word	0x000000ff
        /*02e4*/ 	.word	0x000000e8
        /*02e8*/ 	.short	0x0100
        /*02ea*/ 	.byte	0x06
	.zero		1


	//   ....[31]....
        /*02ec*/ 	.word	0x00000ba0
        /*02f0*/ 	.word	0x000000ff
        /*02f4*/ 	.word	0x000000f8
        /*02f8*/ 	.short	0x0100
        /*02fa*/ 	.byte	0x06
	.zero		1


	//   ....[32]....
        /*02fc*/ 	.word	0x00000cd0
        /*0300*/ 	.word	0x000000ff
        /*0304*/ 	.word	0x00000100
        /*0308*/ 	.short	0x0100
        /*030a*/ 	.byte	0x04
	.zero		1


	//   ....[33]....
        /*030c*/ 	.word	0x00000ce0
        /*0310*/ 	.word	0x000000ff
        /*0314*/ 	.word	0x00000120
        /*0318*/ 	.short	0x0100
        /*031a*/ 	.byte	0x04
	.zero		1


	//   ....[34]....
        /*031c*/ 	.word	0x00000cf0
        /*0320*/ 	.word	0x000000ff
        /*0324*/ 	.word	0x00000108
        /*0328*/ 	.short	0x0100
        /*032a*/ 	.byte	0x04
	.zero		1


	//   ....[35]....
        /*032c*/ 	.word	0x00000d00
        /*0330*/ 	.word	0x000000ff
        /*0334*/ 	.word	0x00000128
        /*0338*/ 	.short	0x0100
        /*033a*/ 	.byte	0x04
	.zero		1


	//   ....[36]....
        /*033c*/ 	.word	0x00000d10
        /*0340*/ 	.word	0x000000ff
        /*0344*/ 	.word	0x00000110
        /*0348*/ 	.short	0x0100
        /*034a*/ 	.byte	0x04
	.zero		1


	//   ....[37]....
        /*034c*/ 	.word	0x00000d20
        /*0350*/ 	.word	0x000000ff
        /*0354*/ 	.word	0x00000130
        /*0358*/ 	.short	0x0100
        /*035a*/ 	.byte	0x04
	.zero		1


	//   ....[38]....
        /*035c*/ 	.word	0x00000d30
        /*0360*/ 	.word	0x000000ff
        /*0364*/ 	.word	0x00000118
        /*0368*/ 	.short	0x0100
        /*036a*/ 	.byte	0x04
	.zero		1


	//   ....[39]....
        /*036c*/ 	.word	0x00000d40
        /*0370*/ 	.word	0x000000ff
        /*0374*/ 	.word	0x00000138
        /*0378*/ 	.short	0x0100
        /*037a*/ 	.byte	0x04
	.zero		1


	//   ....[40]....
        /*037c*/ 	.word	0x00000e40
        /*0380*/ 	.word	0x000000ff
        /*0384*/ 	.word	0x00000140
        /*0388*/ 	.short	0x0100
        /*038a*/ 	.byte	0x04
	.zero		1


	//   ....[41]....
        /*038c*/ 	.word	0x00000e50
        /*0390*/ 	.word	0x000000ff
        /*0394*/ 	.word	0x00000150
        /*0398*/ 	.short	0x0100
        /*039a*/ 	.byte	0x04
	.zero		1


	//   ....[42]....
        /*039c*/ 	.word	0x00000e60
        /*03a0*/ 	.word	0x000000ff
        /*03a4*/ 	.word	0x00000148
        /*03a8*/ 	.short	0x0100
        /*03aa*/ 	.byte	0x04
	.zero		1


	//   ....[43]....
        /*03ac*/ 	.word	0x00000e70
        /*03b0*/ 	.word	0x000000ff
        /*03b4*/ 	.word	0x00000158
        /*03b8*/ 	.short	0x0100
        /*03ba*/ 	.byte	0x04
	.zero		1


	//   ....[44]....
        /*03bc*/ 	.word	0x00000f70
        /*03c0*/ 	.word	0x000000ff
        /*03c4*/ 	.word	0x00000160
        /*03c8*/ 	.short	0x0100
        /*03ca*/ 	.byte	0x06
	.zero		1


	//   ....[45]....
        /*03cc*/ 	.word	0x00001c20
        /*03d0*/ 	.word	0x00000000
        /*03d4*/ 	.word	0x00000150
        /*03d8*/ 	.short	0x010a
        /*03da*/ 	.byte	0xff
	.zero		1


	//   ....[46]....
        /*03dc*/ 	.word	0x00001c40
        /*03e0*/ 	.word	0x00000000
        /*03e4*/ 	.word	0x00000140
        /*03e8*/ 	.short	0x0101
        /*03ea*/ 	.byte	0xff
	.zero		1


	//   ....[47]....
        /*03ec*/ 	.word	0x00001cf0
        /*03f0*/ 	.word	0x000000ff
        /*03f4*/ 	.word	0x00000050
        /*03f8*/ 	.short	0x010a
        /*03fa*/ 	.byte	0x04
	.zero		1


	//   ....[48]....
        /*03fc*/ 	.word	0x00001dc0
        /*0400*/ 	.word	0x000000ff
        /*0404*/ 	.word	0x00000050
        /*0408*/ 	.short	0x010a
        /*040a*/ 	.byte	0x21
	.zero		1


	//   ....[49]....
        /*040c*/ 	.word	0x00001f70
        /*0410*/ 	.word	0x000000ff
        /*0414*/ 	.word	0x00000050
        /*0418*/ 	.short	0x010a
        /*041a*/ 	.byte	0x05
	.zero		1


	//   ....[50]....
        /*041c*/ 	.word	0x00002090
        /*0420*/ 	.word	0x000000ff
        /*0424*/ 	.word	0x000000d8
        /*0428*/ 	.short	0x0101
        /*042a*/ 	.byte	0x0d
	.zero		1


	//   ....[51]....
        /*042c*/ 	.word	0x000020b0
        /*0430*/ 	.word	0x000000ff
        /*0434*/ 	.word	0x00000050
        /*0438*/ 	.short	0x010a
        /*043a*/ 	.byte	0x04
	.zero		1


	//   ....[52]....
        /*043c*/ 	.word	0x00002130
        /*0440*/ 	.word	0x000000ff
        /*0444*/ 	.word	0x00000050
        /*0448*/ 	.short	0x010a
        /*044a*/ 	.byte	0x11
	.zero		1


	//   ....[53]....
        /*044c*/ 	.word	0x000022d0
        /*0450*/ 	.word	0x000000ff
        /*0454*/ 	.word	0x00000050
        /*0458*/ 	.short	0x010a
        /*045a*/ 	.byte	0x05
	.zero		1


	//   ....[54]....
        /*045c*/ 	.word	0x00002410
        /*0460*/ 	.word	0x00000003
        /*0464*/ 	.word	0x000000e0
        /*0468*/ 	.short	0x010a
        /*046a*/ 	.byte	0xff
	.zero		1


	//   ....[55]....
        /*046c*/ 	.word	0x00002560
        /*0470*/ 	.word	0x00000000
        /*0474*/ 	.word	0x00000000
        /*0478*/ 	.short	0x0101
        /*047a*/ 	.byte	0xff
	.zero		1


	//   ....[56]....
        /*047c*/ 	.word	0x00002b20
        /*0480*/ 	.word	0x000000ff
        /*0484*/ 	.word	0x00000000
        /*0488*/ 	.short	0x010a
        /*048a*/ 	.byte	0x04
	.zero		1


	//   ....[57]....
        /*048c*/ 	.word	0x00002bb0
        /*0490*/ 	.word	0x000000ff
        /*0494*/ 	.word	0x00000000
        /*0498*/ 	.short	0x010a
        /*049a*/ 	.byte	0x05
	.zero		1


	//   ....[58]....
        /*049c*/ 	.word	0x00002c40
        /*04a0*/ 	.word	0x000000ff
        /*04a4*/ 	.word	0x00000000
        /*04a8*/ 	.short	0x010a
        /*04aa*/ 	.byte	0x05
	.zero		1


	//   ....[59]....
        /*04ac*/ 	.word	0x00002cd0
        /*04b0*/ 	.word	0x000000ff
        /*04b4*/ 	.word	0x00000000
        /*04b8*/ 	.short	0x010a
        /*04ba*/ 	.byte	0x05
	.zero		1


	//   ....[60]....
        /*04bc*/ 	.word	0x00002d60
        /*04c0*/ 	.word	0x000000ff
        /*04c4*/ 	.word	0x00000000
        /*04c8*/ 	.short	0x010a
        /*04ca*/ 	.byte	0x05
	.zero		1


	//   ....[61]....
        /*04cc*/ 	.word	0x00002df0
        /*04d0*/ 	.word	0x000000ff
        /*04d4*/ 	.word	0x00000000
        /*04d8*/ 	.short	0x010a
        /*04da*/ 	.byte	0x05
	.zero		1


	//   ....[62]....
        /*04dc*/ 	.word	0x00002e80
        /*04e0*/ 	.word	0x000000ff
        /*04e4*/ 	.word	0x00000000
        /*04e8*/ 	.short	0x010a
        /*04ea*/ 	.byte	0x05
	.zero		1


	//   ....[63]....
        /*04ec*/ 	.word	0x00002f10
        /*04f0*/ 	.word	0x000000ff
        /*04f4*/ 	.word	0x00000000
        /*04f8*/ 	.short	0x010a
        /*04fa*/ 	.byte	0x05
	.zero		1


	//   ....[64]....
        /*04fc*/ 	.word	0x00002fa0
        /*0500*/ 	.word	0x000000ff
        /*0504*/ 	.word	0x00000000
        /*0508*/ 	.short	0x010a
        /*050a*/ 	.byte	0x05
	.zero		1


	//   ....[65]....
        /*050c*/ 	.word	0x00003040
        /*0510*/ 	.word	0x00000000
        /*0514*/ 	.word	0x00000000
        /*0518*/ 	.short	0x010a
        /*051a*/ 	.byte	0xff
	.zero		1


	//   ....[66]....
        /*051c*/ 	.word	0x00003180
        /*0520*/ 	.word	0x00000002
        /*0524*/ 	.word	0x00000140
        /*0528*/ 	.short	0x010a
        /*052a*/ 	.byte	0xff
	.zero		1


	//   ....[67]....
        /*052c*/ 	.word	0x000031e0
        /*0530*/ 	.word	0x00000004
        /*0534*/ 	.word	0x00000000
        /*0538*/ 	.short	0x0101
        /*053a*/ 	.byte	0xff
	.zero		1


	//   ....[68]....
        /*053c*/ 	.word	0x00003200
        /*0540*/ 	.word	0x000000ff
        /*0544*/ 	.word	0x000000f0
        /*0548*/ 	.short	0x010a
        /*054a*/ 	.byte	0x04
	.zero		1


	//   ....[69]....
        /*054c*/ 	.word	0x00003320
        /*0550*/ 	.word	0x00000002
        /*0554*/ 	.word	0x000000e0
        /*0558*/ 	.short	0x010a
        /*055a*/ 	.byte	0xff
	.zero		1


	//   ....[70]....
        /*055c*/ 	.word	0x00003430
        /*0560*/ 	.word	0x00000002
        /*0564*/ 	.word	0x00000000
        /*0568*/ 	.short	0x0101
        /*056a*/ 	.byte	0xff
	.zero		1


	//   ....[71]....
        /*056c*/ 	.word	0x000034c0
        /*0570*/ 	.word	0x000000ff
        /*0574*/ 	.word	0x000000f0
        /*0578*/ 	.short	0x0106
        /*057a*/ 	.byte	0x04
	.zero		1


	//   ....[72]....
        /*057c*/ 	.word	0x000034e0
        /*0580*/ 	.word	0x000000ff
        /*0584*/ 	.word	0x000000f0
        /*0588*/ 	.short	0x010a
        /*058a*/ 	.byte	0x04
	.zero		1


	//   ....[73]....
        /*058c*/ 	.word	0x00003570
        /*0590*/ 	.word	0x000000ff
        /*0594*/ 	.word	0x000000f0
        /*0598*/ 	.short	0x0106
        /*059a*/ 	.byte	0x07
	.zero		1


	//   ....[74]....
        /*059c*/ 	.word	0x000035b0
        /*05a0*/ 	.word	0x00000000
        /*05a4*/ 	.word	0x000000f0
        /*05a8*/ 	.short	0x010a
        /*05aa*/ 	.byte	0xff
	.zero		1


	//   ....[75]....
        /*05ac*/ 	.word	0x00003800
        /*05b0*/ 	.word	0x000000ff
        /*05b4*/ 	.word	0x00000008
        /*05b8*/ 	.short	0x010a
        /*05ba*/ 	.byte	0x05
	.zero		1


	//   ....[76]....
        /*05bc*/ 	.word	0x00003820
        /*05c0*/ 	.word	0x000000ff
        /*05c4*/ 	.word	0x00000008
        /*05c8*/ 	.short	0x010a
        /*05ca*/ 	.byte	0x05
	.zero		1


	//   ....[77]....
        /*05cc*/ 	.word	0x000039b0
        /*05d0*/ 	.word	0x000000ff
        /*05d4*/ 	.word	0x00000008
        /*05d8*/ 	.short	0x010a
        /*05da*/ 	.byte	0x05
	.zero		1


	//   ....[78]....
        /*05dc*/ 	.word	0x000039d0
        /*05e0*/ 	.word	0x000000ff
        /*05e4*/ 	.word	0x00000008
        /*05e8*/ 	.short	0x010a
        /*05ea*/ 	.byte	0x05
	.zero		1


	//   ....[79]....
        /*05ec*/ 	.word	0x00003a90
        /*05f0*/ 	.word	0x000000ff
        /*05f4*/ 	.word	0x00000000
        /*05f8*/ 	.short	0x0101
        /*05fa*/ 	.byte	0x04
	.zero		1


	//   ....[80]....
        /*05fc*/ 	.word	0x00003dd0
        /*0600*/ 	.word	0x00000000
        /*0604*/ 	.word	0x000000e0
        /*0608*/ 	.short	0x010a
        /*060a*/ 	.byte	0xff
	.zero		1


	//   ....[81]....
        /*060c*/ 	.word	0x00003e90
        /*0610*/ 	.word	0x00000000
        /*0614*/ 	.word	0x00000000
        /*0618*/ 	.short	0x0101
        /*061a*/ 	.byte	0xff
	.zero		1


	//   ....[82]....
        /*061c*/ 	.word	0x00003f50
        /*0620*/ 	.word	0x000000ff
        /*0624*/ 	.word	0x00000000
        /*0628*/ 	.short	0x010a
        /*062a*/ 	.byte	0x04
	.zero		1


	//   ....[83]....
        /*062c*/ 	.word	0x00003f60
        /*0630*/ 	.word	0x000000ff
        /*0634*/ 	.word	0x00000120
        /*0638*/ 	.short	0x010a
        /*063a*/ 	.byte	0x1f
	.zero		1


	//   ....[84]....
        /*063c*/ 	.word	0x00004010
        /*0640*/ 	.word	0x000000ff
        /*0644*/ 	.word	0x00000000
        /*0648*/ 	.short	0x010a
        /*064a*/ 	.byte	0x05
	.zero		1


	//   ....[85]....
        /*064c*/ 	.word	0x00004140
        /*0650*/ 	.word	0x000000ff
        /*0654*/ 	.word	0x00000000
        /*0658*/ 	.short	0x010a
        /*065a*/ 	.byte	0x04
	.zero		1


	//   ....[86]....
        /*065c*/ 	.word	0x00004440
        /*0660*/ 	.word	0x000000ff
        /*0664*/ 	.word	0x00000000
        /*0668*/ 	.short	0x010a
        /*066a*/ 	.byte	0x04
	.zero		1


	//   ....[87]....
        /*066c*/ 	.word	0x000044d0
        /*0670*/ 	.word	0x000000ff
        /*0674*/ 	.word	0x00000000
        /*0678*/ 	.short	0x010a
        /*067a*/ 	.byte	0x05
	.zero		1


	//   ....[88]....
        /*067c*/ 	.word	0x00004560
        /*0680*/ 	.word	0x000000ff
        /*0684*/ 	.word	0x00000000
        /*0688*/ 	.short	0x010a
        /*068a*/ 	.byte	0x05
	.zero		1


	//   ....[89]....
        /*068c*/ 	.word	0x00004600
        /*0690*/ 	.word	0x00000000
        /*0694*/ 	.word	0x00000000
        /*0698*/ 	.short	0x010a
        /*069a*/ 	.byte	0xff
	.zero		1


	//   ....[90]....
        /*069c*/ 	.word	0x00004640
        /*06a0*/ 	.word	0x00000000
        /*06a4*/ 	.word	0x00000000
        /*06a8*/ 	.short	0x010a
        /*06aa*/ 	.byte	0xff
	.zero		1


	//   ....[91]....
        /*06ac*/ 	.word	0x000046b0
        /*06b0*/ 	.word	0x000000ff
        /*06b4*/ 	.word	0x00000000
        /*06b8*/ 	.short	0x0101
        /*06ba*/ 	.byte	0x04
	.zero		1


	//   ....[92]....
        /*06bc*/ 	.word	0x000046f0
        /*06c0*/ 	.word	0x000000ff
        /*06c4*/ 	.word	0x00000160
        /*06c8*/ 	.short	0x010a
        /*06ca*/ 	.byte	0x1a
	.zero		1


	//   ....[93]....
        /*06cc*/ 	.word	0x00004740
        /*06d0*/ 	.word	0x000000ff
        /*06d4*/ 	.word	0x00000000
        /*06d8*/ 	.short	0x0101
        /*06da*/ 	.byte	0x04
	.zero		1


	//   ....[94]....
        /*06dc*/ 	.word	0x00004bb0
        /*06e0*/ 	.word	0x0000000c
        /*06e4*/ 	.word	0x000000e0
        /*06e8*/ 	.short	0x010a
        /*06ea*/ 	.byte	0xff
	.zero		1


	//   ....[95]....
        /*06ec*/ 	.word	0x00004d20
        /*06f0*/ 	.word	0x00000000
        /*06f4*/ 	.word	0x00000000
        /*06f8*/ 	.short	0x0101
        /*06fa*/ 	.byte	0xff
	.zero		1


	//   ....[96]....
        /*06fc*/ 	.word	0x000051a0
        /*0700*/ 	.word	0x000000ff
        /*0704*/ 	.word	0x000000d8
        /*0708*/ 	.short	0x010a
        /*070a*/ 	.byte	0x18
	.zero		1


	//   ....[97]....
        /*070c*/ 	.word	0x00005360
        /*0710*/ 	.word	0x000000ff
        /*0714*/ 	.word	0x000000b8
        /*0718*/ 	.short	0x010a
        /*071a*/ 	.byte	0x04
	.zero		1


	//   ....[98]....
        /*071c*/ 	.word	0x00005540
        /*0720*/ 	.word	0x000000ff
        /*0724*/ 	.word	0x000000a0
        /*0728*/ 	.short	0x010b
        /*072a*/ 	.byte	0x04
	.zero		1


	//   ....[99]....
        /*072c*/ 	.word	0x00005550
        /*0730*/ 	.word	0x000000ff
        /*0734*/ 	.word	0x00000000
        /*0738*/ 	.short	0x0101
        /*073a*/ 	.byte	0x14
	.zero		1


	//   ....[100]....
        /*073c*/ 	.word	0x00005560
        /*0740*/ 	.word	0x000000ff
        /*0744*/ 	.word	0x000000b8
        /*0748*/ 	.short	0x010a
        /*074a*/ 	.byte	0x05
	.zero		1


	//   ....[101]....
        /*074c*/ 	.word	0x00005760
        /*0750*/ 	.word	0x000000ff
        /*0754*/ 	.word	0x000000a0
        /*0758*/ 	.short	0x010b
        /*075a*/ 	.byte	0x05
	.zero		1


	//   ....[102]....
        /*075c*/ 	.word	0x00005770
        /*0760*/ 	.word	0x000000ff
        /*0764*/ 	.word	0x00000000
        /*0768*/ 	.short	0x0101
        /*076a*/ 	.byte	0x04
	.zero		1


	//   ....[103]....
        /*076c*/ 	.word	0x00005810
        /*0770*/ 	.word	0x000000ff
        /*0774*/ 	.word	0x00000000
        /*0778*/ 	.short	0x010a
        /*077a*/ 	.byte	0x04
	.zero		1


	//   ....[104]....
        /*077c*/ 	.word	0x000058a0
        /*0780*/ 	.word	0x000000ff
        /*0784*/ 	.word	0x00000000
        /*0788*/ 	.short	0x010a
        /*078a*/ 	.byte	0x05
	.zero		1


	//   ....[105]....
        /*078c*/ 	.word	0x00005940
        /*0790*/ 	.word	0x00000000
        /*0794*/ 	.word	0x00000000
        /*0798*/ 	.short	0x010a
        /*079a*/ 	.byte	0xff
	.zero		1


	//   ....[106]....
        /*079c*/ 	.word	0x00005c90
        /*07a0*/ 	.word	0x00000003
        /*07a4*/ 	.word	0x000000e0
        /*07a8*/ 	.short	0x010a
        /*07aa*/ 	.byte	0xff
	.zero		1


	//   ....[107]....
        /*07ac*/ 	.word	0x00005e10
        /*07b0*/ 	.word	0x00000000
        /*07b4*/ 	.word	0x00000000
        /*07b8*/ 	.short	0x0101
        /*07ba*/ 	.byte	0xff
	.zero		1


	//   ....[108]....
        /*07bc*/ 	.word	0x00006980
        /*07c0*/ 	.word	0x00000000
        /*07c4*/ 	.word	0x000000a0
        /*07c8*/ 	.short	0x010a
        /*07ca*/ 	.byte	0xff
	.zero		1


	//   ....[109]....
        /*07cc*/ 	.word	0x000069e0
        /*07d0*/ 	.word	0x0000005c
        /*07d4*/ 	.word	0x00000100
        /*07d8*/ 	.short	0x010a
        /*07da*/ 	.byte	0xff
	.zero		1


	//   ....[110]....
        /*07dc*/ 	.word	0x00006ad0
        /*07e0*/ 	.word	0x00000000
        /*07e4*/ 	.word	0x000000a0
        /*07e8*/ 	.short	0x010a
        /*07ea*/ 	.byte	0xff
	.zero		1


	//   ....[111]....
        /*07ec*/ 	.word	0x00006c00
        /*07f0*/ 	.word	0x0000005c
        /*07f4*/ 	.word	0x00000100
        /*07f8*/ 	.short	0x010a
        /*07fa*/ 	.byte	0xff
	.zero		1


	//   ....[112]....
        /*07fc*/ 	.word	0x00007730
        /*0800*/ 	.word	0x00000000
        /*0804*/ 	.word	0x00000000
        /*0808*/ 	.short	0x0101
        /*080a*/ 	.byte	0xff
	.zero		1


	//   ....[113]....
        /*080c*/ 	.word	0x00007740
        /*0810*/ 	.word	0x00000003
        /*0814*/ 	.word	0x000000a0
        /*0818*/ 	.short	0x010a
        /*081a*/ 	.byte	0xff
	.zero		1


	//   ....[114]....
        /*081c*/ 	.word	0x00007810
        /*0820*/ 	.word	0x00000003
        /*0824*/ 	.word	0x000000a0
        /*0828*/ 	.short	0x010a
        /*082a*/ 	.byte	0xff
	.zero		1


	//   ....[115]....
        /*082c*/ 	.word	0x00007ae0
        /*0830*/ 	.word	0x0000005c
        /*0834*/ 	.word	0x00000000
        /*0838*/ 	.short	0x0101
        /*083a*/ 	.byte	0xff
	.zero		1


	//   ....[116]....
        /*083c*/ 	.word	0x000084b0
        /*0840*/ 	.word	0x00000002
        /*0844*/ 	.word	0x00000000
        /*0848*/ 	.short	0x0101
        /*084a*/ 	.byte	0xff
	.zero		1


	//   ....[117]....
        /*084c*/ 	.word	0x00008780
        /*0850*/ 	.word	0x000000ff
        /*0854*/ 	.word	0x00000000
        /*0858*/ 	.short	0x0101
        /*085a*/ 	.byte	0x06
	.zero		1


	//   ....[118]....
        /*085c*/ 	.word	0x000087a0
        /*0860*/ 	.word	0x00000000
        /*0864*/ 	.word	0x00000150
        /*0868*/ 	.short	0x010a
        /*086a*/ 	.byte	0xff
	.zero		1


	//   ....[119]....
        /*086c*/ 	.word	0x00008800
        /*0870*/ 	.word	0x00000000
        /*0874*/ 	.word	0x00000050
        /*0878*/ 	.short	0x010a
        /*087a*/ 	.byte	0xff
	.zero		1


	//   ....[120]....
        /*087c*/ 	.word	0x00008860
        /*0880*/ 	.word	0x00000000
        /*0884*/ 	.word	0x00000050
        /*0888*/ 	.short	0x010a
        /*088a*/ 	.byte	0xff
	.zero		1


	//   ....[121]....
        /*088c*/ 	.word	0x000088b0
        /*0890*/ 	.word	0x00000003
        /*0894*/ 	.word	0x000000e0
        /*0898*/ 	.short	0x010a
        /*089a*/ 	.byte	0xff
	.zero		1


	//   ....[122]....
        /*089c*/ 	.word	0x00008910
        /*08a0*/ 	.word	0x00000000
        /*08a4*/ 	.word	0x00000000
        /*08a8*/ 	.short	0x010a
        /*08aa*/ 	.byte	0xff
	.zero		1


	//   ....[123]....
        /*08ac*/ 	.word	0x00008970
        /*08b0*/ 	.word	0x00000000
        /*08b4*/ 	.word	0x00000000
        /*08b8*/ 	.short	0x010a
        /*08ba*/ 	.byte	0xff
	.zero		1


	//   ....[124]....
        /*08bc*/ 	.word	0x000089d0
        /*08c0*/ 	.word	0x00000000
        /*08c4*/ 	.word	0x00000000
        /*08c8*/ 	.short	0x010a
        /*08ca*/ 	.byte	0xff
	.zero		1


	//   ....[125]....
        /*08cc*/ 	.word	0x00008a30
        /*08d0*/ 	.word	0x00000000
        /*08d4*/ 	.word	0x00000000
        /*08d8*/ 	.short	0x010a
        /*08da*/ 	.byte	0xff
	.zero		1


	//   ....[126]....
        /*08dc*/ 	.word	0x00008a90
        /*08e0*/ 	.word	0x00000000
        /*08e4*/ 	.word	0x00000000
        /*08e8*/ 	.short	0x010a
        /*08ea*/ 	.byte	0xff
	.zero		1


	//   ....[127]....
        /*08ec*/ 	.word	0x00008af0
        /*08f0*/ 	.word	0x00000000
        /*08f4*/ 	.word	0x00000000
        /*08f8*/ 	.short	0x010a
        /*08fa*/ 	.byte	0xff
	.zero		1


	//   ....[128]....
        /*08fc*/ 	.word	0x00008b50
        /*0900*/ 	.word	0x00000000
        /*0904*/ 	.word	0x00000000
        /*0908*/ 	.short	0x010a
        /*090a*/ 	.byte	0xff
	.zero		1


	//   ....[129]....
        /*090c*/ 	.word	0x00008bb0
        /*0910*/ 	.word	0x00000000
        /*0914*/ 	.word	0x00000000
        /*0918*/ 	.short	0x010a
        /*091a*/ 	.byte	0xff
	.zero		1


	//   ....[130]....
        /*091c*/ 	.word	0x00008c10
        /*0920*/ 	.word	0x00000000
        /*0924*/ 	.word	0x00000000
        /*0928*/ 	.short	0x010a
        /*092a*/ 	.byte	0xff
	.zero		1


	//   ....[131]....
        /*092c*/ 	.word	0x00008c60
        /*0930*/ 	.word	0x00000002
        /*0934*/ 	.word	0x00000140
        /*0938*/ 	.short	0x010a
        /*093a*/ 	.byte	0xff
	.zero		1


	//   ....[132]....
        /*093c*/ 	.word	0x00008cc0
        /*0940*/ 	.word	0x00000002
        /*0944*/ 	.word	0x000000f0
        /*0948*/ 	.short	0x010a
        /*094a*/ 	.byte	0xff
	.zero		1


	//   ....[133]....
        /*094c*/ 	.word	0x00008d10
        /*0950*/ 	.word	0x00000002
        /*0954*/ 	.word	0x000000e0
        /*0958*/ 	.short	0x010a
        /*095a*/ 	.byte	0xff
	.zero		1


	//   ....[134]....
        /*095c*/ 	.word	0x00008d70
        /*0960*/ 	.word	0x00000000
        /*0964*/ 	.word	0x000000f0
        /*0968*/ 	.short	0x010a
        /*096a*/ 	.byte	0xff
	.zero		1


	//   ....[135]....
        /*096c*/ 	.word	0x00008dd0
        /*0970*/ 	.word	0x00000000
        /*0974*/ 	.word	0x00000008
        /*0978*/ 	.short	0x010a
        /*097a*/ 	.byte	0xff
	.zero		1


	//   ....[136]....
        /*097c*/ 	.word	0x00008ec0
        /*0980*/ 	.word	0x00000000
        /*0984*/ 	.word	0x00000008
        /*0988*/ 	.short	0x010a
        /*098a*/ 	.byte	0xff
	.zero		1


	//   ....[137]....
        /*098c*/ 	.word	0x00008f10
        /*0990*/ 	.word	0x00000000
        /*0994*/ 	.word	0x000000e0
        /*0998*/ 	.short	0x010a
        /*099a*/ 	.byte	0xff
	.zero		1


	//   ....[138]....
        /*099c*/ 	.word	0x00008f70
        /*09a0*/ 	.word	0x00000000
        /*09a4*/ 	.word	0x00000120
        /*09a8*/ 	.short	0x010a
        /*09aa*/ 	.byte	0xff
	.zero		1


	//   ....[139]....
        /*09ac*/ 	.word	0x00008fd0
        /*09b0*/ 	.word	0x00000000
        /*09b4*/ 	.word	0x00000000
        /*09b8*/ 	.short	0x010a
        /*09ba*/ 	.byte	0xff
	.zero		1


	//   ....[140]....
        /*09bc*/ 	.word	0x00009030
        /*09c0*/ 	.word	0x00000000
        /*09c4*/ 	.word	0x00000000
        /*09c8*/ 	.short	0x010a
        /*09ca*/ 	.byte	0xff
	.zero		1


	//   ....[141]....
        /*09cc*/ 	.word	0x00009090
        /*09d0*/ 	.word	0x00000000
        /*09d4*/ 	.word	0x00000000
        /*09d8*/ 	.short	0x010a
        /*09da*/ 	.byte	0xff
	.zero		1


	//   ....[142]....
        /*09dc*/ 	.word	0x000090f0
        /*09e0*/ 	.word	0x00000000
        /*09e4*/ 	.word	0x00000000
        /*09e8*/ 	.short	0x010a
        /*09ea*/ 	.byte	0xff
	.zero		1


	//   ....[143]....
        /*09ec*/ 	.word	0x00009150
        /*09f0*/ 	.word	0x00000000
        /*09f4*/ 	.word	0x00000160
        /*09f8*/ 	.short	0x010a
        /*09fa*/ 	.byte	0xff
	.zero		1


	//   ....[144]....
        /*09fc*/ 	.word	0x000091a0
        /*0a00*/ 	.word	0x0000000c
        /*0a04*/ 	.word	0x000000e0
        /*0a08*/ 	.short	0x010a
        /*0a0a*/ 	.byte	0xff
	.zero		1


	//   ....[145]....
        /*0a0c*/ 	.word	0x00009200
        /*0a10*/ 	.word	0x00000000
        /*0a14*/ 	.word	0x000000d8
        /*0a18*/ 	.short	0x010a
        /*0a1a*/ 	.byte	0xff
	.zero		1


	//   ....[146]....
        /*0a1c*/ 	.word	0x00009260
        /*0a20*/ 	.word	0x00000000
        /*0a24*/ 	.word	0x000000b8
        /*0a28*/ 	.short	0x010a
        /*0a2a*/ 	.byte	0xff
	.zero		1


	//   ....[147]....
        /*0a2c*/ 	.word	0x000092c0
        /*0a30*/ 	.word	0x00000009
        /*0a34*/ 	.word	0x000000b8
        /*0a38*/ 	.short	0x010a
        /*0a3a*/ 	.byte	0xff
	.zero		1


	//   ....[148]....
        /*0a3c*/ 	.word	0x00009320
        /*0a40*/ 	.word	0x00000000
        /*0a44*/ 	.word	0x00000000
        /*0a48*/ 	.short	0x010a
        /*0a4a*/ 	.byte	0xff
	.zero		1


	//   ....[149]....
        /*0a4c*/ 	.word	0x00009380
        /*0a50*/ 	.word	0x00000000
        /*0a54*/ 	.word	0x00000000
        /*0a58*/ 	.short	0x010a
        /*0a5a*/ 	.byte	0xff
	.zero		1


	//   ....[150]....
        /*0a5c*/ 	.word	0x000093d0
        /*0a60*/ 	.word	0x00000003
        /*0a64*/ 	.word	0x000000e0
        /*0a68*/ 	.short	0x010a
        /*0a6a*/ 	.byte	0xff
	.zero		1


	//   ....[151]....
        /*0a6c*/ 	.word	0x00009420
        /*0a70*/ 	.word	0x00000000
        /*0a74*/ 	.word	0x000000a0
        /*0a78*/ 	.short	0x010a
        /*0a7a*/ 	.byte	0xff
	.zero		1


	//   ....[152]....
        /*0a7c*/ 	.word	0x00009470
        /*0a80*/ 	.word	0x0000005c
        /*0a84*/ 	.word	0x00000100
        /*0a88*/ 	.short	0x010a
        /*0a8a*/ 	.byte	0xff
	.zero		1


	//   ....[153]....
        /*0a8c*/ 	.word	0x000094c0
        /*0a90*/ 	.word	0x00000003
        /*0a94*/ 	.word	0x000000a0
        /*0a98*/ 	.short	0x010a
        /*0a9a*/ 	.byte	0xff
	.zero		1


	//----- nvinfo : EIATTR_NUM_MBARRIERS
	.align		4
.L_47:
        /*0a9c*/ 	.byte	0x03, 0x38
        /*0a9e*/ 	.short	0x002d


	//----- nvinfo : EIATTR_EXIT_INSTR_OFFSETS
	.align		4
        /*0aa0*/ 	.byte	0x04, 0x1c
        /*0aa2*/ 	.short	(.L_49 - .L_48)


	//   ....[0]....
.L_48:
        /*0aa4*/ 	.word	0x00003070


	//   ....[1]....
        /*0aa8*/ 	.word	0x00003580


	//   ....[2]....
        /*0aac*/ 	.word	0x000035e0


	//   ....[3]....
        /*0ab0*/ 	.word	0x00004970


	//   ....[4]....
        /*0ab4*/ 	.word	0x00005970


	//   ....[5]....
        /*0ab8*/ 	.word	0x000059b0


	//   ....[6]....
        /*0abc*/ 	.word	0x00008670


	//   ....[7]....
        /*0ac0*/ 	.word	0x000086e0


	//   ....[8]....
        /*0ac4*/ 	.word	0x00008710


	//   ....[9]....
        /*0ac8*/ 	.word	0x00008790


	//----- nvinfo : EIATTR_MAX_THREADS
	.align		4
.L_49:
        /*0acc*/ 	.byte	0x04, 0x05
        /*0ace*/ 	.short	(.L_51 - .L_50)
.L_50:
        /*0ad0*/ 	.word	0x00000100
        /*0ad4*/ 	.word	0x00000001
        /*0ad8*/ 	.word	0x00000001


	//----- nvinfo : EIATTR_CRS_STACK_SIZE
	.align		4
.L_51:
        /*0adc*/ 	.byte	0x04, 0x1e
        /*0ade*/ 	.short	(.L_53 - .L_52)
.L_52:
        /*0ae0*/ 	.word	0x00000000


	//----- nvinfo : EIATTR_CBANK_PARAM_SIZE
	.align		4
.L_53:
        /*0ae4*/ 	.byte	0x03, 0x19
        /*0ae6*/ 	.short	0x0800


	//----- nvinfo : EIATTR_PARAM_CBANK
	.align		4
        /*0ae8*/ 	.byte	0x04, 0x0a
        /*0aea*/ 	.short	(.L_55 - .L_54)
	.align		4
.L_54:
        /*0aec*/ 	.word	index@(.nv.constant0._ZN7cutlass13device_kernelINS_4gemm6kernel13GemmUniversalIN4cute5tupleIJiiiiEEENS1_10collective13CollectiveMmaINS1_35MainloopSm100TmaUmmaWarpSpecializedILi10ELi2ELi4ENS5_IJNS4_1CILi2EEENSA_ILi4EEENSA_ILi1EEEEEEEENS5_IJNSA_ILi256EEENSA_ILi64EEESH_EEENS_6half_tENS5_IJlSD_lEEESJ_SK_NS4_8TiledMMAINS4_8MMA_AtomIJNS4_26SM100_MMA_F16BF16_2x1SM_SSISJ_SJ_fLi256ELi64ELNS4_4UMMA5MajorE0ELSP_0ELNSO_7ScaleInE0ELSQ_0EEEEEENS4_6LayoutINS5_IJSD_SD_SD_EEENS5_IJNSA_ILi0EEESV_SV_EEEEENS5_IJNS4_10UnderscoreESY_SY_EEEEENS4_28SM100_TMA_2SM_LOAD_MULTICASTENS4_14ComposedLayoutINS4_7SwizzleILi3ELi4ELi3EEENS4_18smem_ptr_flag_bitsILi16EEENST_INS5_IJNSA_ILi8EEESH_EEENS5_IJSH_SD_EEEEEEEvNS4_8identityENS4_18SM100_TMA_2SM_LOADES1B_vS1C_EENS_8epilogue10collective18CollectiveEpilogueINS1F_23Sm100TmaWarpSpecializedILi3ELi2ELi32ELb1ELb0EEEJNS5_IJNSA_ILi128EEESH_SH_EEENS5_IJNST_IS1K_SD_EENST_INSA_ILi32EEESD_EEEEESJ_SK_SJ_SK_NS1F_6fusion15FusionCallbacksIS1J_NS1Q_17LinearCombinationISJ_fSJ_fLNS_15FloatRoundStyleE2EEES1L_S1P_JEEENS4_5SM1004TMEM4LOAD26SM100_TMEM_LOAD_32dp32b32xENS4_13SM90_TMA_LOADENS12_INS13_ILi2ELi4ELi3EEES16_NST_INS5_IJS17_S1N_EEENS5_IJS1N_SD_EEEEEEENS4_39AutoVectorizingCopyWithAssumedAlignmentILi128EEENS4_14SM90_TMA_STOREES25_S27_S27_EEEvvEEEEvNT_6ParamsE)
        /*0af0*/ 	.short	0x0380
        /*0af2*/ 	.short	0x0800


	//----- nvinfo : EIATTR_SW_WAR
	.align		4
.L_55:
        /*0af4*/ 	.byte	0x04, 0x36
        /*0af6*/ 	.short	(.L_57 - .L_56)
.L_56:
        /*0af8*/ 	.word	0x00000008
.L_57:


//--------------------- .nv.callgraph             --------------------------
	.section	.nv.callgraph,"",@"SHT_CUDA_CALLGRAPH"
	.align	4
	.sectionentsize	8
	.align		4
        /*0000*/ 	.word	0x00000000
	.align		4
        /*0004*/ 	.word	0xffffffff
	.align		4
        /*0008*/ 	.word	index@(_ZN7cutlass13device_kernelINS_4gemm6kernel13GemmUniversalIN4cute5tupleIJiiiiEEENS1_10collective13CollectiveMmaINS1_35MainloopSm100TmaUmmaWarpSpecializedILi10ELi2ELi4ENS5_IJNS4_1CILi2EEENSA_ILi4EEENSA_ILi1EEEEEEEENS5_IJNSA_ILi256EEENSA_ILi64EEESH_EEENS_6half_tENS5_IJlSD_lEEESJ_SK_NS4_8TiledMMAINS4_8MMA_AtomIJNS4_26SM100_MMA_F16BF16_2x1SM_SSISJ_SJ_fLi256ELi64ELNS4_4UMMA5MajorE0ELSP_0ELNSO_7ScaleInE0ELSQ_0EEEEEENS4_6LayoutINS5_IJSD_SD_SD_EEENS5_IJNSA_ILi0EEESV_SV_EEEEENS5_IJNS4_10UnderscoreESY_SY_EEEEENS4_28SM100_TMA_2SM_LOAD_MULTICASTENS4_14ComposedLayoutINS4_7SwizzleILi3ELi4ELi3EEENS4_18smem_ptr_flag_bitsILi16EEENST_INS5_IJNSA_ILi8EEESH_EEENS5_IJSH_SD_EEEEEEEvNS4_8identityENS4_18SM100_TMA_2SM_LOADES1B_vS1C_EENS_8epilogue10collective18CollectiveEpilogueINS1F_23Sm100TmaWarpSpecializedILi3ELi2ELi32ELb1ELb0EEEJNS5_IJNSA_ILi128EEESH_SH_EEENS5_IJNST_IS1K_SD_EENST_INSA_ILi32EEESD_EEEEESJ_SK_SJ_SK_NS1F_6fusion15FusionCallbacksIS1J_NS1Q_17LinearCombinationISJ_fSJ_fLNS_15FloatRoundStyleE2EEES1L_S1P_JEEENS4_5SM1004TMEM4LOAD26SM100_TMEM_LOAD_32dp32b32xENS4_13SM90_TMA_LOADENS12_INS13_ILi2ELi4ELi3EEES16_NST_INS5_IJS17_S1N_EEENS5_IJS1N_SD_EEEEEEENS4_39AutoVectorizingCopyWithAssumedAlignmentILi128EEENS4_14SM90_TMA_STOREES25_S27_S27_EEEvvEEEEvNT_6ParamsE)
	.align		4
        /*000c*/ 	.word	index@(__assertfail)
	.align		4
        /*0010*/ 	.word	0x00000000
	.align		4
        /*0014*/ 	.word	0xfffffffe
	.align		4
        /*0018*/ 	.word	0x00000000
	.align		4
        /*001c*/ 	.word	0xfffffffd
	.align		4
        /*0020*/ 	.word	0x00000000
	.align		4
        /*0024*/ 	.word	0xfffffffc


//--------------------- .nv.constant4             --------------------------
	.section	.nv.constant4,"a",@progbits
	.align	8
	.align		8
.nv.constant4:
        /*0000*/ 	.dword	__assertfail
	.align		8
        /*0008*/ 	.dword	__unnamed_1
	.align		8
        /*0010*/ 	.dword	__unnamed_2
	.align		8
        /*0018*/ 	.dword	_ZN40_INTERNAL_7e5bdc97_4_k_cu_f14f05f4_228904cuda3std3__45__cpo5beginE
	.align		8
        /*0020*/ 	.dword	_ZN40_INTERNAL_7e5bdc97_4_k_cu_f14f05f4_228904cuda3std3__45__cpo3endE
	.align		8
        /*0028*/ 	.dword	_ZN40_INTERNAL_7e5bdc97_4_k_cu_f14f05f4_228904cuda3std3__45__cpo6cbeginE
	.align		8
        /*0030*/ 	.dword	_ZN40_INTERNAL_7e5bdc97_4_k_cu_f14f05f4_228904cuda3std3__45__cpo4cendE
	.align		8
        /*0038*/ 	.dword	_ZN40_INTERNAL_7e5bdc97_4_k_cu_f14f05f4_228904cuda3std3__442_GLOBAL__N__7e5bdc97_4_k_cu_f14f05f4_228906ignoreE
	.align		8
        /*0040*/ 	.dword	_ZN40_INTERNAL_7e5bdc97_4_k_cu_f14f05f4_228904cuda3std3__419piecewise_constructE
	.align		8
        /*0048*/ 	.dword	_ZN40_INTERNAL_7e5bdc97_4_k_cu_f14f05f4_228904cuda3std3__48in_placeE
	.align		8
        /*0050*/ 	.dword	_ZN40_INTERNAL_7e5bdc97_4_k_cu_f14f05f4_228904cuda3std6ranges3__45__cpo4swapE
	.align		8
        /*0058*/ 	.dword	_ZN40_INTERNAL_7e5bdc97_4_k_cu_f14f05f4_228904cuda3std6ranges3__45__cpo9iter_moveE
	.align		8
        /*0060*/ 	.dword	_ZN40_INTERNAL_7e5bdc97_4_k_cu_f14f05f4_228904cute7productE
	.align		8
        /*0068*/ 	.dword	_ZN40_INTERNAL_7e5bdc97_4_k_cu_f14f05f4_228904cute1_E
	.align		8
        /*0070*/ 	.dword	$str$25
	.align		8
        /*0078*/ 	.dword	$str$26
	.align		8
        /*0080*/ 	.dword	$str$27
	.align		8
        /*0088*/ 	.dword	$str$28


//--------------------- .text._ZN7cutlass13device_kernelINS_4gemm6kernel13GemmUniversalIN4cute5tupleIJiiiiEEENS1_10collective13CollectiveMmaINS1_35MainloopSm100TmaUmmaWarpSpecializedILi10ELi2ELi4ENS5_IJNS4_1CILi2EEENSA_ILi4EEENSA_ILi1EEEEEEEENS5_IJNSA_ILi256EEENSA_ILi64EEESH_EEENS_6half_tENS5_IJlSD_lEEESJ_SK_NS4_8TiledMMAINS4_8MMA_AtomIJNS4_26SM100_MMA_F16BF16_2x1SM_SSISJ_SJ_fLi256ELi64ELNS4_4UMMA5MajorE0ELSP_0ELNSO_7ScaleInE0ELSQ_0EEEEEENS4_6LayoutINS5_IJSD_SD_SD_EEENS5_IJNSA_ILi0EEESV_SV_EEEEENS5_IJNS4_10UnderscoreESY_SY_EEEEENS4_28SM100_TMA_2SM_LOAD_MULTICASTENS4_14ComposedLayoutINS4_7SwizzleILi3ELi4ELi3EEENS4_18smem_ptr_flag_bitsILi16EEENST_INS5_IJNSA_ILi8EEESH_EEENS5_IJSH_SD_EEEEEEEvNS4_8identityENS4_18SM100_TMA_2SM_LOADES1B_vS1C_EENS_8epilogue10collective18CollectiveEpilogueINS1F_23Sm100TmaWarpSpecializedILi3ELi2ELi32ELb1ELb0EEEJNS5_IJNSA_ILi128EEESH_SH_EEENS5_IJNST_IS1K_SD_EENST_INSA_ILi32EEESD_EEEEESJ_SK_SJ_SK_NS1F_6fusion15FusionCallbacksIS1J_NS1Q_17LinearCombinationISJ_fSJ_fLNS_15FloatRoundStyleE2EEES1L_S1P_JEEENS4_5SM1004TMEM4LOAD26SM100_TMEM_LOAD_32dp32b32xENS4_13SM90_TMA_LOADENS12_INS13_ILi2ELi4ELi3EEES16_NST_INS5_IJS17_S1N_EEENS5_IJS1N_SD_EEEEEEENS4_39AutoVectorizingCopyWithAssumedAlignmentILi128EEENS4_14SM90_TMA_STOREES25_S27_S27_EEEvvEEEEvNT_6ParamsE --------------------------
	.section	.text._ZN7cutlass13device_kernelINS_4gemm6kernel13GemmUniversalIN4cute5tupleIJiiiiEEENS1_10collective13CollectiveMmaINS1_35MainloopSm100TmaUmmaWarpSpecializedILi10ELi2ELi4ENS5_IJNS4_1CILi2EEENSA_ILi4EEENSA_ILi1EEEEEEEENS5_IJNSA_ILi256EEENSA_ILi64EEESH_EEENS_6half_tENS5_IJlSD_lEEESJ_SK_NS4_8TiledMMAINS4_8MMA_AtomIJNS4_26SM100_MMA_F16BF16_2x1SM_SSISJ_SJ_fLi256ELi64ELNS4_4UMMA5MajorE0ELSP_0ELNSO_7ScaleInE0ELSQ_0EEEEEENS4_6LayoutINS5_IJSD_SD_SD_EEENS5_IJNSA_ILi0EEESV_SV_EEEEENS5_IJNS4_10UnderscoreESY_SY_EEEEENS4_28SM100_TMA_2SM_LOAD_MULTICASTENS4_14ComposedLayoutINS4_7SwizzleILi3ELi4ELi3EEENS4_18smem_ptr_flag_bitsILi16EEENST_INS5_IJNSA_ILi8EEESH_EEENS5_IJSH_SD_EEEEEEEvNS4_8identityENS4_18SM100_TMA_2SM_LOADES1B_vS1C_EENS_8epilogue10collective18CollectiveEpilogueINS1F_23Sm100TmaWarpSpecializedILi3ELi2ELi32ELb1ELb0EEEJNS5_IJNSA_ILi128EEESH_SH_EEENS5_IJNST_IS1K_SD_EENST_INSA_ILi32EEESD_EEEEESJ_SK_SJ_SK_NS1F_6fusion15FusionCallbacksIS1J_NS1Q_17LinearCombinationISJ_fSJ_fLNS_15FloatRoundStyleE2EEES1L_S1P_JEEENS4_5SM1004TMEM4LOAD26SM100_TMEM_LOAD_32dp32b32xENS4_13SM90_TMA_LOADENS12_INS13_ILi2ELi4ELi3EEES16_NST_INS5_IJS17_S1N_EEENS5_IJS1N_SD_EEEEEEENS4_39AutoVectorizingCopyWithAssumedAlignmentILi128EEENS4_14SM90_TMA_STOREES25_S27_S27_EEEvvEEEEvNT_6ParamsE,"ax",@progbits
	.align	128
.text._ZN7cutlass13device_kernelINS_4gemm6kernel13GemmUniversalIN4cute5tupleIJiiiiEEENS1_10collective13CollectiveMmaINS1_35MainloopSm100TmaUmmaWarpSpecializedILi10ELi2ELi4ENS5_IJNS4_1CILi2EEENSA_ILi4EEENSA_ILi1EEEEEEEENS5_IJNSA_ILi256EEENSA_ILi64EEESH_EEENS_6half_tENS5_IJlSD_lEEESJ_SK_NS4_8TiledMMAINS4_8MMA_AtomIJNS4_26SM100_MMA_F16BF16_2x1SM_SSISJ_SJ_fLi256ELi64ELNS4_4UMMA5MajorE0ELSP_0ELNSO_7ScaleInE0ELSQ_0EEEEEENS4_6LayoutINS5_IJSD_SD_SD_EEENS5_IJNSA_ILi0EEESV_SV_EEEEENS5_IJNS4_10UnderscoreESY_SY_EEEEENS4_28SM100_TMA_2SM_LOAD_MULTICASTENS4_14ComposedLayoutINS4_7SwizzleILi3ELi4ELi3EEENS4_18smem_ptr_flag_bitsILi16EEENST_INS5_IJNSA_ILi8EEESH_EEENS5_IJSH_SD_EEEEEEEvNS4_8identityENS4_18SM100_TMA_2SM_LOADES1B_vS1C_EENS_8epilogue10collective18CollectiveEpilogueINS1F_23Sm100TmaWarpSpecializedILi3ELi2ELi32ELb1ELb0EEEJNS5_IJNSA_ILi128EEESH_SH_EEENS5_IJNST_IS1K_SD_EENST_INSA_ILi32EEESD_EEEEESJ_SK_SJ_SK_NS1F_6fusion15FusionCallbacksIS1J_NS1Q_17LinearCombinationISJ_fSJ_fLNS_15FloatRoundStyleE2EEES1L_S1P_JEEENS4_5SM1004TMEM4LOAD26SM100_TMEM_LOAD_32dp32b32xENS4_13SM90_TMA_LOADENS12_INS13_ILi2ELi4ELi3EEES16_NST_INS5_IJS17_S1N_EEENS5_IJS1N_SD_EEEEEEENS4_39AutoVectorizingCopyWithAssumedAlignmentILi128EEENS4_14SM90_TMA_STOREES25_S27_S27_EEEvvEEEEvNT_6ParamsE:
        .type           _ZN7cutlass13device_kernelINS_4gemm6kernel13GemmUniversalIN4cute5tupleIJiiiiEEENS1_10collective13CollectiveMmaINS1_35MainloopSm100TmaUmmaWarpSpecializedILi10ELi2ELi4ENS5_IJNS4_1CILi2EEENSA_ILi4EEENSA_ILi1EEEEEEEENS5_IJNSA_ILi256EEENSA_ILi64EEESH_EEENS_6half_tENS5_IJlSD_lEEESJ_SK_NS4_8TiledMMAINS4_8MMA_AtomIJNS4_26SM100_MMA_F16BF16_2x1SM_SSISJ_SJ_fLi256ELi64ELNS4_4UMMA5MajorE0ELSP_0ELNSO_7ScaleInE0ELSQ_0EEEEEENS4_6LayoutINS5_IJSD_SD_SD_EEENS5_IJNSA_ILi0EEESV_SV_EEEEENS5_IJNS4_10UnderscoreESY_SY_EEEEENS4_28SM100_TMA_2SM_LOAD_MULTICASTENS4_14ComposedLayoutINS4_7SwizzleILi3ELi4ELi3EEENS4_18smem_ptr_flag_bitsILi16EEENST_INS5_IJNSA_ILi8EEESH_EEENS5_IJSH_SD_EEEEEEEvNS4_8identityENS4_18SM100_TMA_2SM_LOADES1B_vS1C_EENS_8epilogue10collective18CollectiveEpilogueINS1F_23Sm100TmaWarpSpecializedILi3ELi2ELi32ELb1ELb0EEEJNS5_IJNSA_ILi128EEESH_SH_EEENS5_IJNST_IS1K_SD_EENST_INSA_ILi32EEESD_EEEEESJ_SK_SJ_SK_NS1F_6fusion15FusionCallbacksIS1J_NS1Q_17LinearCombinationISJ_fSJ_fLNS_15FloatRoundStyleE2EEES1L_S1P_JEEENS4_5SM1004TMEM4LOAD26SM100_TMEM_LOAD_32dp32b32xENS4_13SM90_TMA_LOADENS12_INS13_ILi2ELi4ELi3EEES16_NST_INS5_IJS17_S1N_EEENS5_IJS1N_SD_EEEEEEENS4_39AutoVectorizingCopyWithAssumedAlignmentILi128EEENS4_14SM90_TMA_STOREES25_S27_S27_EEEvvEEEEvNT_6ParamsE,@function
        .size           _ZN7cutlass13device_kernelINS_4gemm6kernel13GemmUniversalIN4cute5tupleIJiiiiEEENS1_10collective13CollectiveMmaINS1_35MainloopSm100TmaUmmaWarpSpecializedILi10ELi2ELi4ENS5_IJNS4_1CILi2EEENSA_ILi4EEENSA_ILi1EEEEEEEENS5_IJNSA_ILi256EEENSA_ILi64EEESH_EEENS_6half_tENS5_IJlSD_lEEESJ_SK_NS4_8TiledMMAINS4_8MMA_AtomIJNS4_26SM100_MMA_F16BF16_2x1SM_SSISJ_SJ_fLi256ELi64ELNS4_4UMMA5MajorE0ELSP_0ELNSO_7ScaleInE0ELSQ_0EEEEEENS4_6LayoutINS5_IJSD_SD_SD_EEENS5_IJNSA_ILi0EEESV_SV_EEEEENS5_IJNS4_10UnderscoreESY_SY_EEEEENS4_28SM100_TMA_2SM_LOAD_MULTICASTENS4_14ComposedLayoutINS4_7SwizzleILi3ELi4ELi3EEENS4_18smem_ptr_flag_bitsILi16EEENST_INS5_IJNSA_ILi8EEESH_EEENS5_IJSH_SD_EEEEEEEvNS4_8identityENS4_18SM100_TMA_2SM_LOADES1B_vS1C_EENS_8epilogue10collective18CollectiveEpilogueINS1F_23Sm100TmaWarpSpecializedILi3ELi2ELi32ELb1ELb0EEEJNS5_IJNSA_ILi128EEESH_SH_EEENS5_IJNST_IS1K_SD_EENST_INSA_ILi32EEESD_EEEEESJ_SK_SJ_SK_NS1F_6fusion15FusionCallbacksIS1J_NS1Q_17LinearCombinationISJ_fSJ_fLNS_15FloatRoundStyleE2EEES1L_S1P_JEEENS4_5SM1004TMEM4LOAD26SM100_TMEM_LOAD_32dp32b32xENS4_13SM90_TMA_LOADENS12_INS13_ILi2ELi4ELi3EEES16_NST_INS5_IJS17_S1N_EEENS5_IJS1N_SD_EEEEEEENS4_39AutoVectorizingCopyWithAssumedAlignmentILi128EEENS4_14SM90_TMA_STOREES25_S27_S27_EEEvvEEEEvNT_6ParamsE,(.L_x_194 - _ZN7cutlass13device_kernelINS_4gemm6kernel13GemmUniversalIN4cute5tupleIJiiiiEEENS1_10collective13CollectiveMmaINS1_35MainloopSm100TmaUmmaWarpSpecializedILi10ELi2ELi4ENS5_IJNS4_1CILi2EEENSA_ILi4EEENSA_ILi1EEEEEEEENS5_IJNSA_ILi256EEENSA_ILi64EEESH_EEENS_6half_tENS5_IJlSD_lEEESJ_SK_NS4_8TiledMMAINS4_8MMA_AtomIJNS4_26SM100_MMA_F16BF16_2x1SM_SSISJ_SJ_fLi256ELi64ELNS4_4UMMA5MajorE0ELSP_0ELNSO_7ScaleInE0ELSQ_0EEEEEENS4_6LayoutINS5_IJSD_SD_SD_EEENS5_IJNSA_ILi0EEESV_SV_EEEEENS5_IJNS4_10UnderscoreESY_SY_EEEEENS4_28SM100_TMA_2SM_LOAD_MULTICASTENS4_14ComposedLayoutINS4_7SwizzleILi3ELi4ELi3EEENS4_18smem_ptr_flag_bitsILi16EEENST_INS5_IJNSA_ILi8EEESH_EEENS5_IJSH_SD_EEEEEEEvNS4_8identityENS4_18SM100_TMA_2SM_LOADES1B_vS1C_EENS_8epilogue10collective18CollectiveEpilogueINS1F_23Sm100TmaWarpSpecializedILi3ELi2ELi32ELb1ELb0EEEJNS5_IJNSA_ILi128EEESH_SH_EEENS5_IJNST_IS1K_SD_EENST_INSA_ILi32EEESD_EEEEESJ_SK_SJ_SK_NS1F_6fusion15FusionCallbacksIS1J_NS1Q_17LinearCombinationISJ_fSJ_fLNS_15FloatRoundStyleE2EEES1L_S1P_JEEENS4_5SM1004TMEM4LOAD26SM100_TMEM_LOAD_32dp32b32xENS4_13SM90_TMA_LOADENS12_INS13_ILi2ELi4ELi3EEES16_NST_INS5_IJS17_S1N_EEENS5_IJS1N_SD_EEEEEEENS4_39AutoVectorizingCopyWithAssumedAlignmentILi128EEENS4_14SM90_TMA_STOREES25_S27_S27_EEEvvEEEEvNT_6ParamsE)
        .other          _ZN7cutlass13device_kernelINS_4gemm6kernel13GemmUniversalIN4cute5tupleIJiiiiEEENS1_10collective13CollectiveMmaINS1_35MainloopSm100TmaUmmaWarpSpecializedILi10ELi2ELi4ENS5_IJNS4_1CILi2EEENSA_ILi4EEENSA_ILi1EEEEEEEENS5_IJNSA_ILi256EEENSA_ILi64EEESH_EEENS_6half_tENS5_IJlSD_lEEESJ_SK_NS4_8TiledMMAINS4_8MMA_AtomIJNS4_26SM100_MMA_F16BF16_2x1SM_SSISJ_SJ_fLi256ELi64ELNS4_4UMMA5MajorE0ELSP_0ELNSO_7ScaleInE0ELSQ_0EEEEEENS4_6LayoutINS5_IJSD_SD_SD_EEENS5_IJNSA_ILi0EEESV_SV_EEEEENS5_IJNS4_10UnderscoreESY_SY_EEEEENS4_28SM100_TMA_2SM_LOAD_MULTICASTENS4_14ComposedLayoutINS4_7SwizzleILi3ELi4ELi3EEENS4_18smem_ptr_flag_bitsILi16EEENST_INS5_IJNSA_ILi8EEESH_EEENS5_IJSH_SD_EEEEEEEvNS4_8identityENS4_18SM100_TMA_2SM_LOADES1B_vS1C_EENS_8epilogue10collective18CollectiveEpilogueINS1F_23Sm100TmaWarpSpecializedILi3ELi2ELi32ELb1ELb0EEEJNS5_IJNSA_ILi128EEESH_SH_EEENS5_IJNST_IS1K_SD_EENST_INSA_ILi32EEESD_EEEEESJ_SK_SJ_SK_NS1F_6fusion15FusionCallbacksIS1J_NS1Q_17LinearCombinationISJ_fSJ_fLNS_15FloatRoundStyleE2EEES1L_S1P_JEEENS4_5SM1004TMEM4LOAD26SM100_TMEM_LOAD_32dp32b32xENS4_13SM90_TMA_LOADENS12_INS13_ILi2ELi4ELi3EEES16_NST_INS5_IJS17_S1N_EEENS5_IJS1N_SD_EEEEEEENS4_39AutoVectorizingCopyWithAssumedAlignmentILi128EEENS4_14SM90_TMA_STOREES25_S27_S27_EEEvvEEEEvNT_6ParamsE,@"STO_CUDA_ENTRY STV_DEFAULT"
_ZN7cutlass13device_kernelINS_4gemm6kernel13GemmUniversalIN4cute5tupleIJiiiiEEENS1_10collective13CollectiveMmaINS1_35MainloopSm100TmaUmmaWarpSpecializedILi10ELi2ELi4ENS5_IJNS4_1CILi2EEENSA_ILi4EEENSA_ILi1EEEEEEEENS5_IJNSA_ILi256EEENSA_ILi64EEESH_EEENS_6half_tENS5_IJlSD_lEEESJ_SK_NS4_8TiledMMAINS4_8MMA_AtomIJNS4_26SM100_MMA_F16BF16_2x1SM_SSISJ_SJ_fLi256ELi64ELNS4_4UMMA5MajorE0ELSP_0ELNSO_7ScaleInE0ELSQ_0EEEEEENS4_6LayoutINS5_IJSD_SD_SD_EEENS5_IJNSA_ILi0EEESV_SV_EEEEENS5_IJNS4_10UnderscoreESY_SY_EEEEENS4_28SM100_TMA_2SM_LOAD_MULTICASTENS4_14ComposedLayoutINS4_7SwizzleILi3ELi4ELi3EEENS4_18smem_ptr_flag_bitsILi16EEENST_INS5_IJNSA_ILi8EEESH_EEENS5_IJSH_SD_EEEEEEEvNS4_8identityENS4_18SM100_TMA_2SM_LOADES1B_vS1C_EENS_8epilogue10collective18CollectiveEpilogueINS1F_23Sm100TmaWarpSpecializedILi3ELi2ELi32ELb1ELb0EEEJNS5_IJNSA_ILi128EEESH_SH_EEENS5_IJNST_IS1K_SD_EENST_INSA_ILi32EEESD_EEEEESJ_SK_SJ_SK_NS1F_6fusion15FusionCallbacksIS1J_NS1Q_17LinearCombinationISJ_fSJ_fLNS_15FloatRoundStyleE2EEES1L_S1P_JEEENS4_5SM1004TMEM4LOAD26SM100_TMEM_LOAD_32dp32b32xENS4_13SM90_TMA_LOADENS12_INS13_ILi2ELi4ELi3EEES16_NST_INS5_IJS17_S1N_EEENS5_IJS1N_SD_EEEEEEENS4_39AutoVectorizingCopyWithAssumedAlignmentILi128EEENS4_14SM90_TMA_STOREES25_S27_S27_EEEvvEEEEvNT_6ParamsE:
[----:B------:R-:W1:Y:S01]  /*0000*/  LDC R1, c[0x0][0x37c] ;  /* 0x0000df00ff017b82 */ /* 0x000e620000000800 */
[----:B------:R-:W2:Y:S01]  /*0010*/  S2R R95, SR_TID.X ;  /* 0x00000000005f7919 */ /* 0x000ea20000002100 */
[----:B------:R-:W3:Y:S06]  /*0020*/  LDCU.64 UR8, c[0x0][0x890] ;  /* 0x00011200ff0877ac */ /* 0x000eec0008000a00 */
[----:B------:R-:W4:Y:S01]  /*0030*/  S2UR UR4, SR_CgaCtaId ;  /* 0x00000000000479c3 */ /* 0x000f220000008800 */
[----:B------:R-:W-:Y:S02]  /*0040*/  PRMT R88, RZ, 0x7610, R88 ;  /* 0x00007610ff587816 */ /* 0x000fe40000000058 */
[----:B------:R-:W-:-:S02]  /*0050*/  ELECT P0, URZ, PT ;  /* 0x0000000000ff782f */ /* 0x000fc40003800000 */
[----:B---3--:R-:W-:-:S04]  /*0060*/  ISETP.NE.U32.AND P1, PT, RZ, UR8, PT ;  /* 0x00000008ff007c0c */ /* 0x008fc8000bf25070 */
[----:B------:R-:W-:Y:S01]  /*0070*/  ISETP.NE.AND.EX P2, PT, RZ, UR9, PT, P1 ;  /* 0x00000009ff007c0c */ /* 0x000fe2000bf45310 */
[----:B----4-:R-:W-:Y:S02]  /*0080*/  ULOP3.LUT UR46, UR4, 0x1, URZ, 0xc0, !UPT ;  /* 0x00000001042e7892 */ /* 0x010fe4000f8ec0ff */
[----:B------:R-:W-:Y:S01]  /*0090*/  ULOP3.LUT UR45, UR4, 0x1, URZ, 0x3c, !UPT ;  /* 0x00000001042d7892 */ /* 0x000fe2000f8e3cff */
[----:B--2---:R-:W-:-:S05]  /*00a0*/  SHF.R.U32.HI R89, RZ, 0x5, R95 ;  /* 0x00000005ff597819 */ /* 0x004fca000001165f */
[----:B------:R-:W2:Y:S02]  /*00b0*/  SHFL.IDX PT, R0, R89, RZ, 0x1f ;  /* 0x00001fff59007589 */ /* 0x000ea400000e0000 */
[----:B--2---:R-:W-:Y:S02]  /*00c0*/  R2UR UR22, R0 ;  /* 0x00000000001672ca */ /* 0x004fe400000e0000 */
[----:B-1----:R-:W-:-:S13]  /*00d0*/  @P2 BRA `(.L_x_0) ;  /* 0x0000000000302947 */ /* 0x002fda0003800000 */
[----:B------:R-:W1:Y:S02]  /*00e0*/  LDCU.64 UR4, c[0x0][0x888] ;  /* 0x00011100ff0477ac */ /* 0x000e640008000a00 */
[----:B-1----:R-:W-:-:S04]  /*00f0*/  UISETP.NE.U32.AND UP0, UPT, UR4, URZ, UPT ;  /* 0x000000ff0400728c */ /* 0x002fc8000bf05070 */
[----:B------:R-:W-:-:S09]  /*0100*/  UISETP.NE.AND.EX UP0, UPT, UR5, URZ, UPT, UP0 ;  /* 0x000000ff0500728c */ /* 0x000fd2000bf05300 */
[----:B------:R-:W-:Y:S05]  /*0110*/  BRA.U !UP0, `(.L_x_1) ;  /* 0x0000000108147547 */ /* 0x000fea000b800000 */
[----:B------:R-:W1:Y:S01]  /*0120*/  LDC.64 R2, c[0x0][0x888] ;  /* 0x00022200ff027b82 */ /* 0x000e620000000a00 */
[----:B------:R-:W1:Y:S02]  /*0130*/  LDCU.64 UR4, c[0x0][0x358] ;  /* 0x00006b00ff0477ac */ /* 0x000e640008000a00 */
[----:B-1----:R1:W5:Y:S01]  /*0140*/  LDG.E R41, desc[UR4][R2.64] ;  /* 0x0000000402297981 */ /* 0x002362000c1e1900 */
[----:B------:R-:W-:Y:S01]  /*0150*/  HFMA2 R88, -RZ, RZ, 0, 5.9604644775390625e-08 ;  /* 0x00000001ff587431 */ /* 0x000fe200000001ff */
[----:B------:R-:W-:Y:S05]  /*0160*/  BRA `(.L_x_0) ;  /* 0x00000000000c7947 */ /* 0x000fea0003800000 */
.L_x_1:
[----:B------:R-:W1:Y:S01]  /*0170*/  LDCU UR4, c[0x0][0x880] ;  /* 0x00011000ff0477ac */ /* 0x000e620008000800 */
[----:B------:R-:W-:Y:S01]  /*0180*/  HFMA2 R88, -RZ, RZ, 0, 5.9604644775390625e-08 ;  /* 0x00000001ff587431 */ /* 0x000fe200000001ff */
[----:B-1----:R-:W-:-:S07]  /*0190*/  MOV R41, UR4 ;  /* 0x0000000400297c02 */ /* 0x002fce0008000f00 */
.L_x_0:
[----:B------:R-:W2:Y:S02]  /*01a0*/  LDCU.64 UR4, c[0x0][0x8b0] ;  /* 0x00011600ff0477ac */ /* 0x000ea40008000a00 */
[----:B--2---:R-:W-:-:S04]  /*01b0*/  UISETP.NE.U32.AND UP0, UPT, UR4, URZ, UPT ;  /* 0x000000ff0400728c */ /* 0x004fc8000bf05070 */
[----:B------:R-:W-:-:S09]  /*01c0*/  UISETP.NE.AND.EX UP0, UPT, UR5, URZ, UPT, UP0 ;  /* 0x000000ff0500728c */ /* 0x000fd2000bf05300 */
[----:B------:R-:W-:Y:S05]  /*01d0*/  BRA.U UP0, `(.L_x_2) ;  /* 0x0000000100287547 */ /* 0x000fea000b800000 */
[----:B------:R-:W2:Y:S02]  /*01e0*/  LDCU.64 UR4, c[0x0][0x8a8] ;  /* 0x00011500ff0477ac */ /* 0x000ea40008000a00 */
[----:B--2---:R-:W-:-:S04]  /*01f0*/  UISETP.NE.U32.AND UP0, UPT, UR4, URZ, UPT ;  /* 0x000000ff0400728c */ /* 0x004fc8000bf05070 */
[----:B------:R-:W-:-:S09]  /*0200*/  UISETP.NE.AND.EX UP0, UPT, UR5, URZ, UPT, UP0 ;  /* 0x000000ff0500728c */ /* 0x000fd2000bf05300 */
[----:B------:R-:W-:Y:S05]  /*0210*/  BRA.U !UP0, `(.L_x_3) ;  /* 0x0000000108107547 */ /* 0x000fea000b800000 */
[----:B------:R-:W2:Y:S01]  /*0220*/  LDC.64 R38, c[0x0][0x8a8] ;  /* 0x00022a00ff267b82 */ /* 0x000ea20000000a00 */
[----:B------:R-:W2:Y:S02]  /*0230*/  LDCU.64 UR4, c[0x0][0x358] ;  /* 0x00006b00ff0477ac */ /* 0x000ea40008000a00 */
[----:B--2---:R2:W5:Y:S01]  /*0240*/  LDG.E R38, desc[UR4][R38.64] ;  /* 0x0000000426267981 */ /* 0x004562000c1e1900 */
[----:B------:R-:W-:Y:S05]  /*0250*/  BRA `(.L_x_2) ;  /* 0x0000000000087947 */ /* 0x000fea0003800000 */
.L_x_3:
[----:B------:R-:W2:Y:S02]  /*0260*/  LDCU UR4, c[0x0][0x8a0] ;  /* 0x00011400ff0477ac */ /* 0x000ea40008000800 */
[----:B--2---:R-:W-:Y:S02]  /*0270*/  MOV R38, UR4 ;  /* 0x0000000400267c02 */ /* 0x004fe40008000f00 */
.L_x_2:
[----:B------:R-:W-:Y:S01]  /*0280*/  IMAD.U32 R0, RZ, RZ, UR22 ;  /* 0x00000016ff007e24 */ /* 0x000fe2000f8e00ff */
[----:B------:R-:W-:Y:S04]  /*0290*/  BSSY.RECONVERGENT B0, `(.L_x_4) ;  /* 0x000000c000007945 */ /* 0x000fe80003800200 */
[C---:B------:R-:W-:Y:S02]  /*02a0*/  ISETP.NE.OR P3, PT, R0.reuse, 0x1, !P0 ;  /* 0x000000010000780c */ /* 0x040fe40004765670 */
[----:B------:R-:W-:-:S11]  /*02b0*/  ISETP.NE.OR P2, PT, R0, 0x3, !P0 ;  /* 0x000000030000780c */ /* 0x000fd60004745670 */
[----:B------:R-:W-:Y:S05]  /*02c0*/  @P3 BRA `(.L_x_5) ;  /* 0x0000000000203947 */ /* 0x000fea0003800000 */
[----:B------:R-:W3:Y:S02]  /*02d0*/  LDCU.64 UR4, c[0x0][0x348] ;  /* 0x00006900ff0477ac */ /* 0x000ee40008000a00 */
[----:B---3--:R-:W-:Y:S02]  /*02e0*/  UIADD3 UR6, UP1, UPT, UR4, 0x80, URZ ;  /* 0x0000008004067890 */ /* 0x008fe4000ff3e0ff */
[----:B------:R-:W-:Y:S02]  /*02f0*/  UIADD3 UR4, UP0, UPT, UR4, 0x180, URZ ;  /* 0x0000018004047890 */ /* 0x000fe4000ff1e0ff */
[----:B------:R-:W-:Y:S02]  /*0300*/  UIADD3.X UR7, UPT, UPT, URZ, UR5, URZ, UP1, !UPT ;  /* 0x00000005ff077290 */ /* 0x000fe40008ffe4ff */
[----:B------:R-:W-:-:S07]  /*0310*/  UIADD3.X UR5, UPT, UPT, URZ, UR5, URZ, UP0, !UPT ;  /* 0x00000005ff057290 */ /* 0x000fce00087fe4ff */
[----:B------:R3:W-:Y:S02]  /*0320*/  UTMACCTL.PF [UR6] ;  /* 0x00000000060079b9 */ /* 0x0007e40008040000 */
[----:B------:R3:W-:Y:S02]  /*0330*/  UTMACCTL.PF [UR4] ;  /* 0x00000000040079b9 */ /* 0x0007e40008040000 */
[----:B---3--:R-:W-:Y:S01]  /*0340*/  NOP ;  /* 0x0000000000007918 */ /* 0x008fe20000000000 */
.L_x_5:
[----:B------:R-:W-:Y:S05]  /*0350*/  BSYNC.RECONVERGENT B0 ;  /* 0x0000000000007941 */ /* 0x000fea0003800200 */
.L_x_4:
[----:B------:R-:W-:Y:S04]  /*0360*/  BSSY.RECONVERGENT B0, `(.L_x_6) ;  /* 0x000000a000007945 */ /* 0x000fe80003800200 */
        /* <DEDUP_REMOVED lines=9> */
.L_x_7:
[----:B------:R-:W-:Y:S05]  /*0400*/  BSYNC.RECONVERGENT B0 ;  /* 0x0000000000007941 */ /* 0x000fea0003800200 */
.L_x_6:
[----:B------:R-:W3:Y:S01]  /*0410*/  LDCU.64 UR4, c[0x0][0x888] ;  /* 0x00011100ff0477ac */ /* 0x000ee20008000a00 */
[----:B------:R-:W-:Y:S01]  /*0420*/  ISETP.NE.AND.EX P1, PT, RZ, UR9, PT, P1 ;  /* 0x00000009ff007c0c */ /* 0x000fe2000bf25310 */
[----:B------:R-:W-:Y:S01]  /*0430*/  UPLOP3.LUT UP4, UPT, UPT, UPT, UPT, 0x80, 0x8 ;  /* 0x000000000008789c */ /* 0x000fe20003f8f070 */
[----:B---3--:R-:W-:-:S04]  /*0440*/  ISETP.NE.U32.AND P2, PT, RZ, UR4, PT ;  /* 0x00000004ff007c0c */ /* 0x008fc8000bf45070 */
[----:B------:R-:W-:-:S13]  /*0450*/  ISETP.NE.AND.EX P2, PT, RZ, UR5, PT, P2 ;  /* 0x00000005ff007c0c */ /* 0x000fda000bf45320 */
[----:B------:R-:W-:Y:S05]  /*0460*/  @P2 BRA P1, `(.L_x_8) ;  /* 0x0000000000282947 */ /* 0x000fea0000800000 */
[----:B------:R-:W-:Y:S01]  /*0470*/  UISETP.NE.U32.AND UP0, UPT, UR8, URZ, UPT ;  /* 0x000000ff0800728c */ /* 0x000fe2000bf05070 */
[----:B-----5:R-:W-:Y:S01]  /*0480*/  FSETP.NEU.AND P1, PT, R41, RZ, PT ;  /* 0x000000ff2900720b */ /* 0x020fe20003f2d000 */
[----:B------:R-:W-:Y:S02]  /*0490*/  UISETP.NE.U32.AND UP2, UPT, UR4, URZ, UPT ;  /* 0x000000ff0400728c */ /* 0x000fe4000bf45070 */
[----:B------:R-:W-:Y:S02]  /*04a0*/  UISETP.NE.AND.EX UP1, UPT, UR9, URZ, UPT, UP0 ;  /* 0x000000ff0900728c */ /* 0x000fe4000bf25300 */
[----:B------:R-:W-:-:S04]  /*04b0*/  UISETP.NE.AND.EX UP0, UPT, UR5, URZ, UPT, UP2 ;  /* 0x000000ff0500728c */ /* 0x000fc8000bf05320 */
[----:B------:R-:W-:-:S04]  /*04c0*/  USEL UR4, URZ, 0xffffffff, UP0 ;  /* 0xffffffffff047887 */ /* 0x000fc80008000000 */
[----:B------:R-:W-:Y:S01]  /*04d0*/  VOTEU.ANY UP0, P1 ;  /* 0x0000000000ff7886 */ /* 0x000fe20000800100 */
[----:B------:R-:W-:-:S04]  /*04e0*/  @!UP1 USEL UR4, URZ, 0xffffffff, UP0 ;  /* 0xffffffffff049887 */ /* 0x000fc80008000000 */
[----:B------:R-:W-:-:S04]  /*04f0*/  ULOP3.LUT UR4, UR4, 0x1, URZ, 0xc0, !UPT ;  /* 0x0000000104047892 */ /* 0x000fc8000f8ec0ff */
[----:B------:R-:W-:-:S11]  /*0500*/  UISETP.NE.U32.AND UP4, UPT, UR4, 0x1, UPT ;  /* 0x000000010400788c */ /* 0x000fd6000bf85070 */
.L_x_8:
[----:B------:R-:W3:Y:S01]  /*0510*/  SHFL.IDX PT, R0, R89, RZ, 0x1f ;  /* 0x00001fff59007589 */ /* 0x000ee200000e0000 */
[----:B------:R-:W-:-:S04]  /*0520*/  UISETP.NE.AND UP0, UPT, UR22, 0x2, UPT ;  /* 0x000000021600788c */ /* 0x000fc8000bf05270 */
[----:B------:R-:W-:Y:S02]  /*0530*/  UISETP.EQ.AND UP1, UPT, UR46, URZ, !UP0 ;  /* 0x000000ff2e00728c */ /* 0x000fe4000c722270 */
[----:B------:R-:W-:-:S04]  /*0540*/  USEL UR37, URZ, 0x1, UP0 ;  /* 0x00000001ff257887 */ /* 0x000fc80008000000 */
[----:B------:R-:W-:Y:S02]  /*0550*/  PLOP3.LUT P3, PT, P0, PT, UP1, 0x80, 0x8 ;  /* 0x000000000008781c */ /* 0x000fe4000076f018 */
[----:B---3--:R-:W-:-:S13]  /*0560*/  ISETP.NE.AND P1, PT, R0, RZ, PT ;  /* 0x000000ff0000720c */ /* 0x008fda0003f25270 */
[----:B------:R-:W-:Y:S05]  /*0570*/  @P1 BRA `(.L_x_9) ;  /* 0x0000000000941947 */ /* 0x000fea0003800000 */
[----:B------:R-:W-:Y:S01]  /*0580*/  ELECT P1, URZ, PT ;  /* 0x0000000000ff782f */ /* 0x000fe20003820000 */
[----:B------:R-:W-:-:S12]  /*0590*/  BSSY.RECONVERGENT B0, `(.L_x_9) ;  /* 0x0000023000007945 */ /* 0x000fd80003800200 */
[----:B------:R-:W-:Y:S05]  /*05a0*/  @!P1 BRA `(.L_x_10) ;  /* 0x0000000000849947 */ /* 0x000fea0003800000 */
[----:B------:R-:W3:Y:S01]  /*05b0*/  S2UR UR5, SR_CgaCtaId ;  /* 0x00000000000579c3 */ /* 0x000ee20000008800 */
[----:B------:R-:W-:Y:S01]  /*05c0*/  UMOV UR4, 0x400 ;  /* 0x0000040000047882 */ /* 0x000fe20000000000 */
[----:B------:R-:W-:Y:S01]  /*05d0*/  UMOV UR8, 0x1 ;  /* 0x0000000100087882 */ /* 0x000fe20000000000 */
[----:B------:R-:W-:Y:S01]  /*05e0*/  UMOV UR6, 0x4 ;  /* 0x0000000400067882 */ /* 0x000fe20000000000 */
[----:B------:R-:W-:-:S04]  /*05f0*/  UIADD3 UR8, UPT, UPT, -UR8, 0x100000, URZ ;  /* 0x0010000008087890 */ /* 0x000fc8000fffe1ff */
[----:B------:R-:W-:Y:S02]  /*0600*/  USHF.L.U32 UR9, UR8, 0xb, URZ ;  /* 0x0000000b08097899 */ /* 0x000fe400080006ff */
[----:B------:R-:W-:Y:S02]  /*0610*/  USHF.L.U32 UR8, UR8, 0x1, URZ ;  /* 0x0000000108087899 */ /* 0x000fe400080006ff */
[----:B------:R-:W-:-:S04]  /*0620*/  UIADD3 UR6, UPT, UPT, -UR6, 0x100000, URZ ;  /* 0x0010000006067890 */ /* 0x000fc8000fffe1ff */
[----:B------:R-:W-:Y:S02]  /*0630*/  USHF.L.U32 UR7, UR6, 0xb, URZ ;  /* 0x0000000b06077899 */ /* 0x000fe400080006ff */
[----:B------:R-:W-:Y:S02]  /*0640*/  USHF.L.U32 UR6, UR6, 0x1, URZ ;  /* 0x0000000106067899 */ /* 0x000fe400080006ff */
[----:B---3--:R-:W-:Y:S01]  /*0650*/  ULEA UR4, UR5, UR4, 0x18 ;  /* 0x0000000405047291 */ /* 0x008fe2000f8ec0ff */
[----:B------:R-:W3:Y:S11]  /*0660*/  FENCE.VIEW.ASYNC.S ;  /* 0x00000000000073c6 */ /* 0x000ef60000000000 */
[----:B---3--:R3:W4:Y:S01]  /*0670*/  SYNCS.EXCH.64 URZ, [UR4], UR8 ;  /* 0x0000000804ff75b2 */ /* 0x0087220008000100 */
[----:B------:R3:W1:Y:S01]  /*0680*/  SYNCS.EXCH.64 URZ, [UR4+0x50], UR6 ;  /* 0x0000500604ff75b2 */ /* 0x0006620008000100 */
        /* <DEDUP_REMOVED lines=17> */
[----:B------:R3:W1:Y:S02]  /*07a0*/  SYNCS.EXCH.64 URZ, [UR4+0x98], UR6 ;  /* 0x0000980604ff75b2 */ /* 0x0006640008000100 */
[----:B---3--:R-:W-:Y:S01]  /*07b0*/  NOP ;  /* 0x0000000000007918 */ /* 0x008fe20000000000 */
.L_x_10:
[----:B------:R-:W-:Y:S05]  /*07c0*/  BSYNC.RECONVERGENT B0 ;  /* 0x0000000000007941 */ /* 0x000fea0003800200 */
.L_x_9:
[----:B------:R-:W3:Y:S01]  /*07d0*/  SHFL.IDX PT, R0, R89, RZ, 0x1f ;  /* 0x00001fff59007589 */ /* 0x000ee200000e0000 */
[----:B------:R-:W-:Y:S01]  /*07e0*/  NOP ;  /* 0x0000000000007918 */ /* 0x000fe20000000000 */
[----:B---3--:R-:W-:-:S13]  /*07f0*/  ISETP.NE.AND P1, PT, R0, 0x1, PT ;  /* 0x000000010000780c */ /* 0x008fda0003f25270 */
[----:B------:R-:W-:Y:S05]  /*0800*/  @P1 BRA `(.L_x_11) ;  /* 0x0000000000501947 */ /* 0x000fea0003800000 */
        /* <DEDUP_REMOVED lines=9> */
[----:B------:R-:W-:Y:S01]  /*08a0*/  USHF.L.U32 UR6, UR6, 0x1, URZ ;  /* 0x0000000106067899 */ /* 0x000fe200080006ff */
[----:B------:R-:W-:Y:S01]  /*08b0*/  ELECT P1, URZ, PT ;  /* 0x0000000000ff782f */ /* 0x000fe20003820000 */
[----:B---3--:R-:W-:Y:S01]  /*08c0*/  ULEA UR4, UR5, UR4, 0x18 ;  /* 0x0000000405047291 */ /* 0x008fe2000f8ec0ff */
[----:B------:R-:W3:Y:S11]  /*08d0*/  FENCE.VIEW.ASYNC.S ;  /* 0x00000000000073c6 */ /* 0x000ef60000000000 */
[----:B---3--:R3:W1:Y:S01]  /*08e0*/  SYNCS.EXCH.64 URZ, [UR4+0xa0], UR8 ;  /* 0x0000a00804ff75b2 */ /* 0x0086620008000100 */
[----:B------:R3:W1:Y:S01]  /*08f0*/  SYNCS.EXCH.64 URZ, [UR4+0xb8], UR6 ;  /* 0x0000b80604ff75b2 */ /* 0x0006620008000100 */
[----:B------:R3:W1:Y:S01]  /*0900*/  SYNCS.EXCH.64 URZ, [UR4+0xa8], UR8 ;  /* 0x0000a80804ff75b2 */ /* 0x0006620008000100 */
[----:B------:R3:W1:Y:S01]  /*0910*/  SYNCS.EXCH.64 URZ, [UR4+0xc0], UR6 ;  /* 0x0000c00604ff75b2 */ /* 0x0006620008000100 */
[----:B------:R3:W1:Y:S01]  /*0920*/  SYNCS.EXCH.64 URZ, [UR4+0xb0], UR8 ;  /* 0x0000b00804ff75b2 */ /* 0x0006620008000100 */
[----:B------:R3:W1:Y:S01]  /*0930*/  SYNCS.EXCH.64 URZ, [UR4+0xc8], UR6 ;  /* 0x0000c80604ff75b2 */ /* 0x0006620008000100 */
[----:B------:R-:W-:Y:S01]  /*0940*/  NOP ;  /* 0x0000000000007918 */ /* 0x000fe20000000000 */
.L_x_11:
[----:B------:R-:W2:Y:S01]  /*0950*/  SHFL.IDX PT, R0, R89, RZ, 0x1f ;  /* 0x00001fff59007589 */ /* 0x000ea200000e0000 */
[----:B------:R-:W-:Y:S01]  /*0960*/  NOP ;  /* 0x0000000000007918 */ /* 0x000fe20000000000 */
[----:B--2---:R-:W-:-:S13]  /*0970*/  ISETP.NE.AND P1, PT, R0, 0x3, PT ;  /* 0x000000030000780c */ /* 0x004fda0003f25270 */
[----:B------:R-:W-:Y:S05]  /*0980*/  @P1 BRA `(.L_x_12) ;  /* 0x0000000000301947 */ /* 0x000fea0003800000 */
[----:B---3--:R-:W2:Y:S01]  /*0990*/  S2UR UR6, SR_CgaCtaId ;  /* 0x00000000000679c3 */ /* 0x008ea20000008800 */
[----:B------:R-:W-:Y:S01]  /*09a0*/  UMOV UR4, 0x400 ;  /* 0x0000040000047882 */ /* 0x000fe20000000000 */
[----:B------:R-:W-:Y:S01]  /*09b0*/  UMOV UR5, 0x20 ;  /* 0x0000002000057882 */ /* 0x000fe20000000000 */
[----:B------:R-:W-:Y:S01]  /*09c0*/  ELECT P1, URZ, PT ;  /* 0x0000000000ff782f */ /* 0x000fe20003820000 */
[----:B--2---:R-:W-:Y:S02]  /*09d0*/  ULEA UR6, UR6, UR4, 0x18 ;  /* 0x0000000406067291 */ /* 0x004fe4000f8ec0ff */
[----:B------:R-:W-:-:S04]  /*09e0*/  UIADD3 UR4, UPT, UPT, -UR5, 0x100000, URZ ;  /* 0x0010000005047890 */ /* 0x000fc8000fffe1ff */
[----:B------:R-:W-:Y:S02]  /*09f0*/  USHF.L.U32 UR5, UR4, 0xb, URZ ;  /* 0x0000000b04057899 */ /* 0x000fe400080006ff */
[----:B------:R-:W-:Y:S01]  /*0a00*/  USHF.L.U32 UR4, UR4, 0x1, URZ ;  /* 0x0000000104047899 */ /* 0x000fe200080006ff */
[----:B------:R-:W2:Y:S11]  /*0a10*/  FENCE.VIEW.ASYNC.S ;  /* 0x00000000000073c6 */ /* 0x000eb60000000000 */
[----:B--2---:R2:W3:Y:S01]  /*0a20*/  SYNCS.EXCH.64 URZ, [UR6+0xd0], UR4 ;  /* 0x0000d00406ff75b2 */ /* 0x0044e20008000100 */
[----:B------:R2:W1:Y:S01]  /*0a30*/  SYNCS.EXCH.64 URZ, [UR6+0xd8], UR4 ;  /* 0x0000d80406ff75b2 */ /* 0x0004620008000100 */
[----:B------:R-:W-:Y:S01]  /*0a40*/  NOP ;  /* 0x0000000000007918 */ /* 0x000fe20000000000 */
.L_x_12:
[----:B------:R-:W4:Y:S01]  /*0a50*/  SHFL.IDX PT, R0, R89, RZ, 0x1f ;  /* 0x00001fff59007589 */ /* 0x000f2200000e0000 */
[----:B------:R-:W-:Y:S01]  /*0a60*/  NOP ;  /* 0x0000000000007918 */ /* 0x000fe20000000000 */
[----:B----4-:R-:W-:-:S13]  /*0a70*/  ISETP.NE.AND P1, PT, R0, 0x4, PT ;  /* 0x000000040000780c */ /* 0x010fda0003f25270 */
[----:B------:R-:W-:Y:S05]  /*0a80*/  @P1 BRA `(.L_x_13) ;  /* 0x00000000004c1947 */ /* 0x000fea0003800000 */
[----:B--2---:R-:W2:Y:S01]  /*0a90*/  S2UR UR5, SR_CgaCtaId ;  /* 0x00000000000579c3 */ /* 0x004ea20000008800 */
[----:B---3--:R-:W-:Y:S01]  /*0aa0*/  UMOV UR4, 0x720 ;  /* 0x0000072000047882 */ /* 0x008fe20000000000 */
[----:B------:R-:W-:Y:S01]  /*0ab0*/  UMOV UR6, 0x400 ;  /* 0x0000040000067882 */ /* 0x000fe20000000000 */
[----:B------:R-:W-:Y:S01]  /*0ac0*/  USEL UR4, UR4, 0x620, UP4 ;  /* 0x0000062004047887 */ /* 0x000fe2000a000000 */
[----:B------:R-:W-:Y:S01]  /*0ad0*/  UMOV UR8, 0x1 ;  /* 0x0000000100087882 */ /* 0x000fe20000000000 */
[----:B------:R-:W-:Y:S01]  /*0ae0*/  ELECT P1, URZ, PT ;  /* 0x0000000000ff782f */ /* 0x000fe20003820000 */
[----:B------:R-:W-:-:S04]  /*0af0*/  UIADD3 UR8, UPT, UPT, -UR8, 0x100000, URZ ;  /* 0x0010000008087890 */ /* 0x000fc8000fffe1ff */
[----:B------:R-:W-:Y:S02]  /*0b00*/  USHF.L.U32 UR9, UR8, 0xb, URZ ;  /* 0x0000000b08097899 */ /* 0x000fe400080006ff */
[----:B------:R-:W-:Y:S02]  /*0b10*/  USHF.L.U32 UR8, UR8, 0x1, URZ ;  /* 0x0000000108087899 */ /* 0x000fe400080006ff */
[----:B--2---:R-:W-:Y:S02]  /*0b20*/  ULEA UR6, UR5, UR6, 0x18 ;  /* 0x0000000605067291 */ /* 0x004fe4000f8ec0ff */
[----:B------:R-:W-:-:S04]  /*0b30*/  UIADD3 UR4, UPT, UPT, -UR4, 0x100000, URZ ;  /* 0x0010000004047890 */ /* 0x000fc8000fffe1ff */
[----:B------:R-:W-:Y:S02]  /*0b40*/  USHF.L.U32 UR5, UR4, 0xb, URZ ;  /* 0x0000000b04057899 */ /* 0x000fe400080006ff */
[----:B------:R-:W-:Y:S01]  /*0b50*/  USHF.L.U32 UR4, UR4, 0x1, URZ ;  /* 0x0000000104047899 */ /* 0x000fe200080006ff */
[----:B------:R-:W2:Y:S03]  /*0b60*/  FENCE.VIEW.ASYNC.S ;  /* 0x00000000000073c6 */ /* 0x000ea60000000000 */
[----:B--2---:R4:W2:Y:S08]  /*0b70*/  SYNCS.EXCH.64 URZ, [UR6+0xe0], UR8 ;  /* 0x0000e00806ff75b2 */ /* 0x0048b00008000100 */
[----:B------:R4:W3:Y:S01]  /*0b80*/  SYNCS.EXCH.64 URZ, [UR6+0xf0], UR4 ;  /* 0x0000f00406ff75b2 */ /* 0x0008e20008000100 */
[----:B------:R4:W1:Y:S01]  /*0b90*/  SYNCS.EXCH.64 URZ, [UR6+0xe8], UR8 ;  /* 0x0000e80806ff75b2 */ /* 0x0008620008000100 */
[----:B------:R4:W1:Y:S02]  /*0ba0*/  SYNCS.EXCH.64 URZ, [UR6+0xf8], UR4 ;  /* 0x0000f80406ff75b2 */ /* 0x0008640008000100 */
[----:B----4-:R-:W-:Y:S01]  /*0bb0*/  NOP ;  /* 0x0000000000007918 */ /* 0x010fe20000000000 */
.L_x_13:
[----:B------:R-:W4:Y:S01]  /*0bc0*/  SHFL.IDX PT, R0, R89, RZ, 0x1f ;  /* 0x00001fff59007589 */ /* 0x000f2200000e0000 */
[----:B------:R-:W-:Y:S01]  /*0bd0*/  NOP ;  /* 0x0000000000007918 */ /* 0x000fe20000000000 */
[----:B----4-:R-:W-:-:S13]  /*0be0*/  ISETP.NE.AND P1, PT, R0, 0x5, PT ;  /* 0x000000050000780c */ /* 0x010fda0003f25270 */
[----:B------:R-:W-:Y:S05]  /*0bf0*/  @P1 BRA `(.L_x_14) ;  /* 0x0000000000581947 */ /* 0x000fea0003800000 */
[----:B--2---:R-:W2:Y:S01]  /*0c00*/  S2UR UR5, SR_CgaCtaId ;  /* 0x00000000000579c3 */ /* 0x004ea20000008800 */
[----:B---3--:R-:W-:Y:S01]  /*0c10*/  UMOV UR4, 0x400 ;  /* 0x0000040000047882 */ /* 0x008fe20000000000 */
        /* <DEDUP_REMOVED lines=9> */
[----:B--2---:R-:W-:Y:S01]  /*0cb0*/  ULEA UR4, UR5, UR4, 0x18 ;  /* 0x0000000405047291 */ /* 0x004fe2000f8ec0ff */
[----:B------:R-:W2:Y:S11]  /*0cc0*/  FENCE.VIEW.ASYNC.S ;  /* 0x00000000000073c6 */ /* 0x000eb60000000000 */
[----:B--2---:R4:W2:Y:S01]  /*0cd0*/  SYNCS.EXCH.64 URZ, [UR4+0x100], UR6 ;  /* 0x0001000604ff75b2 */ /* 0x0048a20008000100 */
[----:B------:R4:W3:Y:S01]  /*0ce0*/  SYNCS.EXCH.64 URZ, [UR4+0x120], UR8 ;  /* 0x0001200804ff75b2 */ /* 0x0008e20008000100 */
[----:B------:R4:W1:Y:S01]  /*0cf0*/  SYNCS.EXCH.64 URZ, [UR4+0x108], UR6 ;  /* 0x0001080604ff75b2 */ /* 0x0008620008000100 */
[----:B------:R4:W1:Y:S01]  /*0d00*/  SYNCS.EXCH.64 URZ, [UR4+0x128], UR8 ;  /* 0x0001280804ff75b2 */ /* 0x0008620008000100 */
[----:B------:R4:W1:Y:S01]  /*0d10*/  SYNCS.EXCH.64 URZ, [UR4+0x110], UR6 ;  /* 0x0001100604ff75b2 */ /* 0x0008620008000100 */
[----:B------:R4:W1:Y:S01]  /*0d20*/  SYNCS.EXCH.64 URZ, [UR4+0x130], UR8 ;  /* 0x0001300804ff75b2 */ /* 0x0008620008000100 */
[----:B------:R4:W1:Y:S01]  /*0d30*/  SYNCS.EXCH.64 URZ, [UR4+0x118], UR6 ;  /* 0x0001180604ff75b2 */ /* 0x0008620008000100 */
[----:B------:R4:W1:Y:S02]  /*0d40*/  SYNCS.EXCH.64 URZ, [UR4+0x138], UR8 ;  /* 0x0001380804ff75b2 */ /* 0x0008640008000100 */
[----:B----4-:R-:W-:Y:S01]  /*0d50*/  NOP ;  /* 0x0000000000007918 */ /* 0x010fe20000000000 */
.L_x_14:
[----:B------:R-:W4:Y:S01]  /*0d60*/  SHFL.IDX PT, R0, R89, RZ, 0x1f ;  /* 0x00001fff59007589 */ /* 0x000f2200000e0000 */
[----:B------:R-:W-:Y:S01]  /*0d70*/  ISETP.NE.OR P0, PT, RZ, UR22, !P0 ;  /* 0x00000016ff007c0c */ /* 0x000fe2000c705670 */
[----:B------:R-:W-:Y:S01]  /*0d80*/  NOP ;  /* 0x0000000000007918 */ /* 0x000fe20000000000 */
[----:B----4-:R-:W-:-:S13]  /*0d90*/  ISETP.NE.AND P1, PT, R0, 0x3, PT ;  /* 0x000000030000780c */ /* 0x010fda0003f25270 */
[----:B------:R-:W-:Y:S05]  /*0da0*/  @P1 BRA `(.L_x_15) ;  /* 0x0000000000381947 */ /* 0x000fea0003800000 */
[----:B--2---:R-:W2:Y:S01]  /*0db0*/  S2UR UR5, SR_CgaCtaId ;  /* 0x00000000000579c3 */ /* 0x004ea20000008800 */
[----:B---3--:R-:W-:Y:S01]  /*0dc0*/  UMOV UR4, 0x400 ;  /* 0x0000040000047882 */ /* 0x008fe20000000000 */
[----:B------:R-:W-:Y:S01]  /*0dd0*/  UMOV UR6, 0x20 ;  /* 0x0000002000067882 */ /* 0x000fe20000000000 */
[----:B------:R-:W-:Y:S01]  /*0de0*/  ELECT P1, URZ, PT ;  /* 0x0000000000ff782f */ /* 0x000fe20003820000 */
[----:B------:R-:W-:-:S04]  /*0df0*/  UIADD3 UR6, UPT, UPT, -UR6, 0x100000, URZ ;  /* 0x0010000006067890 */ /* 0x000fc8000fffe1ff */
[----:B------:R-:W-:Y:S02]  /*0e00*/  USHF.L.U32 UR7, UR6, 0xb, URZ ;  /* 0x0000000b06077899 */ /* 0x000fe400080006ff */
[----:B------:R-:W-:Y:S02]  /*0e10*/  USHF.L.U32 UR6, UR6, 0x1, URZ ;  /* 0x0000000106067899 */ /* 0x000fe400080006ff */
[----:B--2---:R-:W-:Y:S01]  /*0e20*/  ULEA UR4, UR5, UR4, 0x18 ;  /* 0x0000000405047291 */ /* 0x004fe2000f8ec0ff */
[----:B------:R-:W2:Y:S11]  /*0e30*/  FENCE.VIEW.ASYNC.S ;  /* 0x00000000000073c6 */ /* 0x000eb60000000000 */
[----:B--2---:R4:W2:Y:S01]  /*0e40*/  SYNCS.EXCH.64 URZ, [UR4+0x140], UR6 ;  /* 0x0001400604ff75b2 */ /* 0x0048a20008000100 */
[----:B------:R4:W3:Y:S01]  /*0e50*/  SYNCS.EXCH.64 URZ, [UR4+0x150], UR6 ;  /* 0x0001500604ff75b2 */ /* 0x0008e20008000100 */
[----:B------:R4:W1:Y:S01]  /*0e60*/  SYNCS.EXCH.64 URZ, [UR4+0x148], UR6 ;  /* 0x0001480604ff75b2 */ /* 0x0008620008000100 */
[----:B------:R4:W1:Y:S02]  /*0e70*/  SYNCS.EXCH.64 URZ, [UR4+0x158], UR6 ;  /* 0x0001580604ff75b2 */ /* 0x0008640008000100 */
[----:B----4-:R-:W-:Y:S01]  /*0e80*/  NOP ;  /* 0x0000000000007918 */ /* 0x010fe20000000000 */
.L_x_15:
[----:B---3--:R-:W3:Y:S01]  /*0e90*/  S2UR UR7, SR_CgaCtaId ;  /* 0x00000000000779c3 */ /* 0x008ee20000008800 */
[----:B------:R-:W-:Y:S01]  /*0ea0*/  VOTEU.ALL UP0, P0 ;  /* 0x0000000000ff7886 */ /* 0x000fe20000000000 */
[----:B--2---:R-:W-:Y:S01]  /*0eb0*/  UMOV UR4, 0x20 ;  /* 0x0000002000047882 */ /* 0x004fe20000000000 */
[----:B------:R-:W-:Y:S01]  /*0ec0*/  NOP ;  /* 0x0000000000007918 */ /* 0x000fe20000000000 */
[----:B------:R-:W-:Y:S01]  /*0ed0*/  LOP3.LUT R0, R95, 0x1f, RZ, 0xc0, !PT ;  /* 0x0000001f5f007812 */ /* 0x000fe200078ec0ff */
[----:B------:R-:W-:Y:S01]  /*0ee0*/  UISETP.NE.AND UP5, UPT, UR22, URZ, UPT ;  /* 0x000000ff1600728c */ /* 0x000fe2000bfa5270 */
[----:B------:R-:W-:Y:S01]  /*0ef0*/  @!UP0 UMOV UR6, 0x400 ;  /* 0x0000040000068882 */ /* 0x000fe20000000000 */
[----:B------:R-:W-:-:S04]  /*0f00*/  @!UP0 UIADD3 UR4, UPT, UPT, -UR4, 0x100000, URZ ;  /* 0x0010000004048890 */ /* 0x000fc8000fffe1ff */
[----:B------:R-:W-:Y:S02]  /*0f10*/  @!UP0 USHF.L.U32 UR5, UR4, 0xb, URZ ;  /* 0x0000000b04058899 */ /* 0x000fe400080006ff */
[----:B------:R-:W-:Y:S02]  /*0f20*/  @!UP0 USHF.L.U32 UR4, UR4, 0x1, URZ ;  /* 0x0000000104048899 */ /* 0x000fe400080006ff */
[----:B---3--:R-:W-:Y:S01]  /*0f30*/  @!UP0 ULEA UR6, UR7, UR6, 0x18 ;  /* 0x0000000607068291 */ /* 0x008fe2000f8ec0ff */
[----:B------:R-:W2:Y:S01]  /*0f40*/  LDCU UR7, c[0x0][0x36c] ;  /* 0x00006d80ff0777ac */ /* 0x000ea20008000800 */
[----:B------:R-:W-:Y:S01]  /*0f50*/  VOTEU.ALL UP0, P0 ;  /* 0x0000000000ff7886 */ /* 0x000fe20000000000 */
[----:B------:R-:W3:Y:S09]  /*0f60*/  FENCE.VIEW.ASYNC.S ;  /* 0x00000000000073c6 */ /* 0x000ef20000000000 */
[----:B---3--:R3:W4:Y:S01]  /*0f70*/  @!UP0 SYNCS.EXCH.64 URZ, [UR6+0x160], UR4 ;  /* 0x0001600406ff85b2 */ /* 0x0087220008000100 */
[----:B--2---:R-:W-:-:S09]  /*0f80*/  UISETP.EQ.U32.AND UP6, UPT, UR7, 0x1, UPT ;  /* 0x000000010700788c */ /* 0x004fd2000bfc2070 */
[----:B---3--:R-:W-:Y:S05]  /*0f90*/  BRA.U !UP6, `(.L_x_16) ;  /* 0x000000010e087547 */ /* 0x008fea000b800000 */
[----:B-1--4-:R-:W-:Y:S01]  /*0fa0*/  UCGABAR_ARV ;  /* 0x00000000000079c7 */ /* 0x012fe20008000000 */
[----:B------:R-:W-:Y:S05]  /*0fb0*/  BRA `(.L_x_17) ;  /* 0x0000000000047947 */ /* 0x000fea0003800000 */
.L_x_16:
[----:B-1--4-:R-:W-:Y:S01]  /*0fc0*/  NOP ;  /* 0x0000000000007918 */ /* 0x012fe20000000000 */
.L_x_17:
[----:B------:R-:W1:Y:S01]  /*0fd0*/  S2UR UR29, SR_CTAID.X ;  /* 0x00000000001d79c3 */ /* 0x000e620000002500 */
[----:B------:R-:W-:-:S05]  /*0fe0*/  CS2R.32 R91, SR_CgaSize ;  /* 0x00000000005b7805 */ /* 0x000fca0000008a00 */
[----:B------:R-:W-:-:S05]  /*0ff0*/  IMAD R91, R91, -0xa0, RZ ;  /* 0xffffff605b5b7824 */ /* 0x000fca00078e02ff */
[----:B------:R-:W-:-:S14]  /*1000*/  R2UR UR5, R91 ;  /* 0x000000005b0572ca */ /* 0x000fdc00000e0000 */
[----:B------:R-:W2:Y:S01]  /*1010*/  LDCU UR5, c[0x0][UR5+0x2b0] ;  /* 0x00005600050577ac */ /* 0x000ea20008000800 */
[----:B------:R-:W-:-:S05]  /*1020*/  CS2R.32 R91, SR_CgaSize ;  /* 0x00000000005b7805 */ /* 0x000fca0000008a00 */
[----:B------:R-:W-:-:S05]  /*1030*/  IMAD R91, R91, -0xa0, RZ ;  /* 0xffffff605b5b7824 */ /* 0x000fca00078e02ff */
[----:B------:R-:W-:-:S14]  /*1040*/  R2UR UR4, R91 ;  /* 0x000000005b0472ca */ /* 0x000fdc00000e0000 */
[----:B------:R-:W3:Y:S01]  /*1050*/  LDCU UR4, c[0x0][UR4+0x2b4] ;  /* 0x00005680040477ac */ /* 0x000ee20008000800 */
[----:B------:R-:W4:Y:S01]  /*1060*/  S2UR UR32, SR_CTAID.Y ;  /* 0x00000000002079c3 */ /* 0x000f220000002600 */
[----:B------:R-:W-:-:S05]  /*1070*/  CS2R.32 R91, SR_CgaSize ;  /* 0x00000000005b7805 */ /* 0x000fca0000008a00 */
[----:B------:R-:W-:-:S05]  /*1080*/  IMAD R91, R91, -0xa0, RZ ;  /* 0xffffff605b5b7824 */ /* 0x000fca00078e02ff */
[----:B------:R-:W-:-:S14]  /*1090*/  R2UR UR7, R91 ;  /* 0x000000005b0772ca */ /* 0x000fdc00000e0000 */
[----:B------:R-:W3:Y:S01]  /*10a0*/  LDCU UR7, c[0x0][UR7+0x2a0] ;  /* 0x00005400070777ac */ /* 0x000ee20008000800 */
[----:B------:R-:W-:-:S05]  /*10b0*/  CS2R.32 R91, SR_CgaSize ;  /* 0x00000000005b7805 */ /* 0x000fca0000008a00 */
[----:B------:R-:W-:-:S05]  /*10c0*/  IMAD R91, R91, -0xa0, RZ ;  /* 0xffffff605b5b7824 */ /* 0x000fca00078e02ff */
[----:B------:R-:W-:-:S14]  /*10d0*/  R2UR UR8, R91 ;  /* 0x000000005b0872ca */ /* 0x000fdc00000e0000 */
[----:B------:R-:W3:Y:S01]  /*10e0*/  LDCU UR8, c[0x0][UR8+0x2a4] ;  /* 0x00005480080877ac */ /* 0x000ee20008000800 */
[----:B------:R-:W3:Y:S01]  /*10f0*/  S2UR UR9, SR_CgaCtaId ;  /* 0x00000000000979c3 */ /* 0x000ee20000008800 */
[----:B------:R-:W-:Y:S01]  /*1100*/  UISETP.GT.U32.AND UP0, UPT, UR46, 0xffff, UPT ;  /* 0x0000ffff2e00788c */ /* 0x000fe2000bf04070 */
[----:B------:R-:W3:Y:S01]  /*1110*/  LDCU UR23, c[0x0][0xb24] ;  /* 0x00016480ff1777ac */ /* 0x000ee20008000800 */
[----:B------:R-:W3:Y:S01]  /*1120*/  LDCU UR40, c[0x0][0xb24] ;  /* 0x00016480ff2877ac */ /* 0x000ee20008000800 */
[----:B-1----:R-:W-:Y:S01]  /*1130*/  I2FP.F32.U32 R3, UR29 ;  /* 0x0000001d00037c45 */ /* 0x002fe20008201000 */
[----:B------:R-:W1:Y:S04]  /*1140*/  LDCU UR27, c[0x0][0xb30] ;  /* 0x00016600ff1b77ac */ /* 0x000e680008000800 */
[----:B--2---:R-:W-:Y:S01]  /*1150*/  FMUL R3, R3, UR5 ;  /* 0x0000000503037c20 */ /* 0x004fe20008400000 */
[----:B------:R-:W-:Y:S01]  /*1160*/  USEL UR5, UR46, 0xffff, !UP0 ;  /* 0x0000ffff2e057887 */ /* 0x000fe2000c000000 */
[----:B----4-:R-:W-:Y:S01]  /*1170*/  I2FP.F32.U32 R2, UR32 ;  /* 0x0000002000027c45 */ /* 0x010fe20008201000 */
[----:B------:R-:W-:-:S03]  /*1180*/  UMOV UR11, 0x55 ;  /* 0x00000055000b7882 */ /* 0x000fc60000000000 */
[----:B------:R-:W2:Y:S01]  /*1190*/  F2I.U32.TRUNC.NTZ R3, R3 ;  /* 0x0000000300037305 */ /* 0x000ea2000020f000 */
[----:B------:R-:W-:Y:S01]  /*11a0*/  ULOP3.LUT UR24, UR5, 0xffff, URZ, 0xc0, !UPT ;  /* 0x0000ffff05187892 */ /* 0x000fe2000f8ec0ff */
[----:B---3--:R-:W-:Y:S01]  /*11b0*/  FMUL R2, R2, UR4 ;  /* 0x0000000402027c20 */ /* 0x008fe20008400000 */
[----:B------:R-:W-:-:S05]  /*11c0*/  USHF.L.U32 UR28, UR9, 0xa, URZ ;  /* 0x0000000a091c7899 */ /* 0x000fca00080006ff */
[----:B------:R-:W3:Y:S01]  /*11d0*/  F2I.U32.TRUNC.NTZ R2, R2 ;  /* 0x0000000200027305 */ /* 0x000ee2000020f000 */
[----:B--2---:R-:W-:Y:S02]  /*11e0*/  R2UR UR4, R3 ;  /* 0x00000000030472ca */ /* 0x004fe400000e0000 */
[----:B------:R-:W-:Y:S02]  /*11f0*/  PRMT R3, RZ, 0x7610, R3 ;  /* 0x00007610ff037816 */ /* 0x000fe40000000003 */
[----:B---3--:R-:W-:Y:S02]  /*1200*/  R2UR UR6, R2 ;  /* 0x00000000020672ca */ /* 0x008fe400000e0000 */
[----:B------:R-:W-:-:S07]  /*1210*/  PRMT R2, RZ, 0x7610, R2 ;  /* 0x00007610ff027816 */ /* 0x000fce0000000002 */
[----:B------:R-:W-:-:S04]  /*1220*/  UIADD3 UR5, UPT, UPT, -UR4, URZ, URZ ;  /* 0x000000ff04057290 */ /* 0x000fc8000fffe1ff */
[----:B------:R-:W-:Y:S02]  /*1230*/  UIMAD UR5, UR7, UR5, UR29 ;  /* 0x00000005070572a4 */ /* 0x000fe4000f8e021d */
[----:B------:R-:W-:-:S04]  /*1240*/  UIADD3 UR4, UPT, UPT, -UR6, URZ, URZ ;  /* 0x000000ff06047290 */ /* 0x000fc8000fffe1ff */
[----:B------:R-:W-:Y:S01]  /*1250*/  IMAD.U32 R91, RZ, RZ, UR5 ;  /* 0x00000005ff5b7e24 */ /* 0x000fe2000f8e00ff */
[----:B------:R-:W-:-:S06]  /*1260*/  UIMAD UR4, UR8, UR4, UR32 ;  /* 0x00000004080472a4 */ /* 0x000fcc000f8e0220 */
[----:B------:R-:W-:Y:S01]  /*1270*/  IMAD.U32 R90, RZ, RZ, UR4 ;  /* 0x00000004ff5a7e24 */ /* 0x000fe2000f8e00ff */
[----:B-1----:R-:W-:Y:S06]  /*1280*/  BRA.U UP5, `(.L_x_18) ;  /* 0x0000000105647547 */ /* 0x002fec000b800000 */
[----:B------:R-:W-:Y:S02]  /*1290*/  R2UR UR4, R91 ;  /* 0x000000005b0472ca */ /* 0x000fe400000e0000 */
[----:B------:R-:W-:-:S11]  /*12a0*/  R2UR UR12, R90 ;  /* 0x000000005a0c72ca */ /* 0x000fd600000e0000 */
[----:B------:R-:W-:Y:S02]  /*12b0*/  UISETP.GT.U32.AND UP0, UPT, UR4, 0x1, UPT ;  /* 0x000000010400788c */ /* 0x000fe4000bf04070 */
[----:B------:R-:W-:Y:S02]  /*12c0*/  ULOP3.LUT UR10, UR4, 0xfffffffe, URZ, 0xc0, !UPT ;  /* 0xfffffffe040a7892 */ /* 0x000fe4000f8ec0ff */
[----:B------:R-:W-:Y:S02]  /*12d0*/  UISETP.NE.AND UP3, UPT, UR12, URZ, UP0 ;  /* 0x000000ff0c00728c */ /* 0x000fe40008765270 */
[----:B------:R-:W-:Y:S02]  /*12e0*/  UISETP.NE.AND UP2, UPT, UR12, 0x1, UP0 ;  /* 0x000000010c00788c */ /* 0x000fe40008745270 */
[----:B------:R-:W-:Y:S02]  /*12f0*/  UISETP.NE.AND UP1, UPT, UR12, 0x2, UP0 ;  /* 0x000000020c00788c */ /* 0x000fe40008725270 */
[----:B------:R-:W-:-:S02]  /*1300*/  UISETP.NE.AND UP0, UPT, UR12, 0x3, UP0 ;  /* 0x000000030c00788c */ /* 0x000fc40008705270 */
[----:B------:R-:W-:Y:S02]  /*1310*/  USEL UR6, URZ, 0x1, UP3 ;  /* 0x00000001ff067887 */ /* 0x000fe40009800000 */
[----:B------:R-:W-:Y:S02]  /*1320*/  USEL UR5, URZ, 0x4, UP2 ;  /* 0x00000004ff057887 */ /* 0x000fe40009000000 */
[----:B------:R-:W-:Y:S02]  /*1330*/  USEL UR4, URZ, 0x10, UP1 ;  /* 0x00000010ff047887 */ /* 0x000fe40008800000 */
[----:B------:R-:W-:Y:S02]  /*1340*/  USEL UR9, URZ, 0x40, UP0 ;  /* 0x00000040ff097887 */ /* 0x000fe40008000000 */
[----:B------:R-:W-:Y:S02]  /*1350*/  USEL UR8, URZ, 0x2, UP3 ;  /* 0x00000002ff087887 */ /* 0x000fe40009800000 */
[----:B------:R-:W-:-:S02]  /*1360*/  UIADD3 UR4, UPT, UPT, UR4, UR5, UR6 ;  /* 0x0000000504047290 */ /* 0x000fc4000fffe006 */
[----:B------:R-:W-:Y:S02]  /*1370*/  USEL UR6, URZ, 0x20, UP1 ;  /* 0x00000020ff067887 */ /* 0x000fe40008800000 */
[----:B------:R-:W-:Y:S02]  /*1380*/  USEL UR7, URZ, 0x8, UP2 ;  /* 0x00000008ff077887 */ /* 0x000fe40009000000 */
[----:B------:R-:W-:Y:S02]  /*1390*/  UIADD3 UR5, UPT, UPT, UR8, UR9, UR4 ;  /* 0x0000000908057290 */ /* 0x000fe4000fffe004 */
[----:B------:R-:W-:Y:S02]  /*13a0*/  ULEA UR4, UR12, UR10, 0x1 ;  /* 0x0000000a0c047291 */ /* 0x000fe4000f8e08ff */
[----:B------:R-:W-:Y:S02]  /*13b0*/  USEL UR8, URZ, 0x80, UP0 ;  /* 0x00000080ff087887 */ /* 0x000fe40008000000 */
[----:B------:R-:W-:-:S03]  /*13c0*/  UIADD3 UR5, UPT, UPT, UR6, UR7, UR5 ;  /* 0x0000000706057290 */ /* 0x000fc6000fffe005 */
[----:B------:R-:W-:Y:S01]  /*13d0*/  UMOV UR6, 0x3 ;  /* 0x0000000300067882 */ /* 0x000fe20000000000 */
[----:B------:R-:W-:Y:S02]  /*13e0*/  UIADD3 UR5, UPT, UPT, UR5, UR8, URZ ;  /* 0x0000000805057290 */ /* 0x000fe4000fffe0ff */
[----:B------:R-:W-:-:S04]  /*13f0*/  USHF.L.U32 UR4, UR6, UR4, URZ ;  /* 0x0000000406047299 */ /* 0x000fc800080006ff */
[----:B------:R-:W-:Y:S02]  /*1400*/  IMAD.U32 R3, RZ, RZ, UR5 ;  /* 0x00000005ff037e24 */ /* 0x000fe4000f8e00ff */
[----:B------:R-:W-:-:S07]  /*1410*/  IMAD.U32 R2, RZ, RZ, UR4 ;  /* 0x00000004ff027e24 */ /* 0x000fce000f8e00ff */
.L_x_18:
[----:B------:R-:W1:Y:S01]  /*1420*/  S2UR UR36, SR_CTAID.Z ;  /* 0x00000000002479c3 */ /* 0x000e620000002700 */
[----:B------:R-:W-:Y:S02]  /*1430*/  UISETP.GE.AND UP0, UPT, UR23, 0x1, UPT ;  /* 0x000000011700788c */ /* 0x000fe4000bf06270 */
[----:B------:R-:W-:Y:S02]  /*1440*/  UISETP.NE.AND UP3, UPT, UR22, 0x2, UPT ;  /* 0x000000021600788c */ /* 0x000fe4000bf65270 */
[----:B------:R-:W-:Y:S02]  /*1450*/  ULOP3.LUT UR28, UR28, 0x1800, URZ, 0xc0, !UPT ;  /* 0x000018001c1c7892 */ /* 0x000fe4000f8ec0ff */
[----:B------:R-:W-:Y:S01]  /*1460*/  USHF.L.U32 UR24, UR11, UR24, URZ ;  /* 0x000000180b187299 */ /* 0x000fe200080006ff */
[----:B------:R-:W-:Y:S02]  /*1470*/  UMOV UR25, UR29 ;  /* 0x0000001d00197c82 */ /* 0x000fe40008000000 */
[----:B------:R-:W-:Y:S09]  /*1480*/  BRA.U !UP0, `(.L_x_19) ;  /* 0x0000000108d47547 */ /* 0x000ff2000b800000 */
[----:B------:R-:W2:Y:S01]  /*1490*/  LDCU.128 UR12, c[0x0][0xb10] ;  /* 0x00016200ff0c77ac */ /* 0x000ea20008000c00 */
[----:B------:R-:W3:Y:S01]  /*14a0*/  LDCU UR6, c[0x0][0x370] ;  /* 0x00006e00ff0677ac */ /* 0x000ee20008000800 */
[----:B------:R-:W4:Y:S01]  /*14b0*/  LDCU UR5, c[0x0][0x374] ;  /* 0x00006e80ff0577ac */ /* 0x000f220008000800 */
[----:B------:R-:W1:Y:S01]  /*14c0*/  LDCU UR26, c[0x0][0xb0c] ;  /* 0x00016180ff1a77ac */ /* 0x000e620008000800 */
[----:B------:R-:W1:Y:S01]  /*14d0*/  LDCU UR4, c[0x0][0xb20] ;  /* 0x00016400ff0477ac */ /* 0x000e620008000800 */
[----:B------:R-:W1:Y:S01]  /*14e0*/  LDCU.64 UR8, c[0x0][0xb28] ;  /* 0x00016500ff0877ac */ /* 0x000e620008000a00 */
[----:B--2---:R-:W-:Y:S02]  /*14f0*/  UISETP.NE.AND UP0, UPT, UR14, 0x1, UPT ;  /* 0x000000010e00788c */ /* 0x004fe4000bf05270 */
[----:B----4-:R-:W-:Y:S02]  /*1500*/  UIMAD.WIDE.U32 UR10, UR5, UR15, URZ ;  /* 0x0000000f050a72a5 */ /* 0x010fe4000f8e00ff */
[----:B---3--:R-:W-:-:S02]  /*1510*/  UIMAD.WIDE.U32 UR18, UR6, UR12, URZ ;  /* 0x0000000c061272a5 */ /* 0x008fc4000f8e00ff */
[----:B-1----:R-:W-:Y:S02]  /*1520*/  UISETP.NE.AND UP1, UPT, UR26, 0x1, UPT ;  /* 0x000000011a00788c */ /* 0x002fe4000bf25270 */
[----:B------:R-:W-:Y:S01]  /*1530*/  UISETP.NE.AND UP2, UPT, UR23, 0x1, UPT ;  /* 0x000000011700788c */ /* 0x000fe2000bf45270 */
[----:B------:R-:W-:Y:S02]  /*1540*/  UMOV UR10, UR11 ;  /* 0x0000000b000a7c82 */ /* 0x000fe40008000000 */
[----:B------:R-:W-:Y:S01]  /*1550*/  UMOV UR18, UR19 ;  /* 0x0000001300127c82 */ /* 0x000fe20008000000 */
[----:B------:R-:W-:Y:S02]  /*1560*/  @UP0 USHF.R.U32.HI UR5, URZ, UR4, UR10 ;  /* 0x00000004ff050299 */ /* 0x000fe4000801160a */
[----:B------:R-:W-:Y:S02]  /*1570*/  UIMAD.WIDE.U32 UR20, UR32, UR15, URZ ;  /* 0x0000000f201472a5 */ /* 0x000fe4000f8e00ff */
[----:B------:R-:W-:-:S02]  /*1580*/  UIMAD.WIDE.U32 UR10, UR5, UR8, URZ ;  /* 0x00000008050a72a5 */ /* 0x000fc4000f8e00ff */
[----:B------:R-:W-:Y:S02]  /*1590*/  @UP1 USHF.R.U32.HI UR6, URZ, UR13, UR18 ;  /* 0x0000000dff061299 */ /* 0x000fe40008011612 */
[----:B------:R-:W-:Y:S02]  /*15a0*/  UIMAD.WIDE.U32 UR16, UR29, UR12, URZ ;  /* 0x0000000c1d1072a5 */ /* 0x000fe4000f8e00ff */
[----:B------:R-:W-:Y:S01]  /*15b0*/  UIMAD.WIDE.U32 UR18, UR6, UR8, URZ ;  /* 0x00000008061272a5 */ /* 0x000fe2000f8e00ff */
[----:B------:R-:W-:Y:S01]  /*15c0*/  UMOV UR20, UR21 ;  /* 0x0000001500147c82 */ /* 0x000fe20008000000 */
[----:B------:R-:W-:Y:S01]  /*15d0*/  UMOV UR10, UR11 ;  /* 0x0000000b000a7c82 */ /* 0x000fe20008000000 */
[----:B------:R-:W-:Y:S02]  /*15e0*/  USHF.R.U32.HI UR20, URZ, UR4, UR20 ;  /* 0x00000004ff147299 */ /* 0x000fe40008011614 */
[----:B------:R-:W-:Y:S02]  /*15f0*/  @UP2 USHF.R.U32.HI UR5, URZ, UR9, UR10 ;  /* 0x00000009ff052299 */ /* 0x000fe4000801160a */
[----:B------:R-:W-:Y:S01]  /*1600*/  UMOV UR7, UR19 ;  /* 0x0000001300077c82 */ /* 0x000fe20008000000 */
[----:B------:R-:W-:Y:S01]  /*1610*/  UMOV UR16, UR17 ;  /* 0x0000001100107c82 */ /* 0x000fe20008000000 */
[----:B------:R-:W-:-:S02]  /*1620*/  @UP2 USHF.R.U32.HI UR6, URZ, UR9, UR7 ;  /* 0x00000009ff062299 */ /* 0x000fc40008011607 */
[----:B------:R-:W-:Y:S02]  /*1630*/  USHF.R.U32.HI UR16, URZ, UR13, UR16 ;  /* 0x0000000dff107299 */ /* 0x000fe40008011610 */
[----:B------:R-:W-:Y:S02]  /*1640*/  USEL UR4, UR32, UR20, !UP0 ;  /* 0x0000001420047287 */ /* 0x000fe4000c000000 */
[----:B------:R-:W-:Y:S02]  /*1650*/  UIMAD UR7, UR5, UR23, URZ ;  /* 0x00000017050772a4 */ /* 0x000fe4000f8e02ff */
[----:B------:R-:W-:Y:S02]  /*1660*/  USEL UR5, UR29, UR16, !UP1 ;  /* 0x000000101d057287 */ /* 0x000fe4000c800000 */
[----:B------:R-:W-:Y:S02]  /*1670*/  UIMAD UR12, UR6, UR23, URZ ;  /* 0x00000017060c72a4 */ /* 0x000fe4000f8e02ff */
[----:B------:R-:W-:-:S02]  /*1680*/  UISETP.GE.AND UP0, UPT, UR4, UR7, UPT ;  /* 0x000000070400728c */ /* 0x000fc4000bf06270 */
[----:B------:R-:W-:Y:S02]  /*1690*/  UIMAD.WIDE.U32 UR10, UR4, UR8, URZ ;  /* 0x00000008040a72a5 */ /* 0x000fe4000f8e00ff */
[----:B------:R-:W-:Y:S02]  /*16a0*/  UISETP.GE.OR UP0, UPT, UR5, UR12, UP0 ;  /* 0x0000000c0500728c */ /* 0x000fe40008706670 */
[----:B------:R-:W-:Y:S02]  /*16b0*/  UIMAD.WIDE.U32 UR12, UR5, UR8, URZ ;  /* 0x00000008050c72a5 */ /* 0x000fe4000f8e00ff */
[----:B------:R-:W-:Y:S01]  /*16c0*/  UIADD3 UR10, UPT, UPT, -UR4, URZ, URZ ;  /* 0x000000ff040a7290 */ /* 0x000fe2000fffe1ff */
[----:B------:R-:W-:Y:S01]  /*16d0*/  UMOV UR8, UR11 ;  /* 0x0000000b00087c82 */ /* 0x000fe20008000000 */
[----:B------:R-:W-:Y:S02]  /*16e0*/  UIADD3 UR25, UPT, UPT, -UR5, URZ, URZ ;  /* 0x000000ff05197290 */ /* 0x000fe4000fffe1ff */
[----:B------:R-:W-:-:S03]  /*16f0*/  USHF.R.U32.HI UR8, URZ, UR9, UR8 ;  /* 0x00000009ff087299 */ /* 0x000fc60008011608 */
[----:B------:R-:W-:Y:S01]  /*1700*/  @!UP0 UMOV UR7, UR13 ;  /* 0x0000000d00078c82 */ /* 0x000fe20008000000 */
[----:B------:R-:W-:Y:S02]  /*1710*/  UIMAD UR32, UR14, UR10, UR32 ;  /* 0x0000000a0e2072a4 */ /* 0x000fe4000f8e0220 */
[----:B------:R-:W-:Y:S02]  /*1720*/  USEL UR8, UR4, UR8, !UP2 ;  /* 0x0000000804087287 */ /* 0x000fe4000d000000 */
[----:B------:R-:W-:Y:S02]  /*1730*/  @!UP0 USHF.R.U32.HI UR7, URZ, UR9, UR7 ;  /* 0x00000009ff078299 */ /* 0x000fe40008011607 */
[----:B------:R-:W-:Y:S02]  /*1740*/  UIADD3 UR9, UPT, UPT, -UR8, URZ, URZ ;  /* 0x000000ff08097290 */ /* 0x000fe4000fffe1ff */
[----:B------:R-:W-:Y:S02]  /*1750*/  @!UP0 USEL UR7, UR5, UR7, !UP2 ;  /* 0x0000000705078287 */ /* 0x000fe4000d000000 */
[----:B------:R-:W-:-:S02]  /*1760*/  UIMAD UR9, UR23, UR9, UR4 ;  /* 0x00000009170972a4 */ /* 0x000fc4000f8e0204 */
[----:B------:R-:W-:Y:S02]  /*1770*/  @!UP0 UIADD3 UR8, UPT, UPT, UR8, -UR7, URZ ;  /* 0x8000000708088290 */ /* 0x000fe4000fffe0ff */
[----:B------:R-:W-:Y:S02]  /*1780*/  @!UP0 UIMAD UR6, UR9, UR6, UR7 ;  /* 0x00000006090682a4 */ /* 0x000fe4000f8e0207 */
[----:B------:R-:W-:Y:S02]  /*1790*/  @!UP0 UIMAD UR4, UR8, UR23, UR5 ;  /* 0x00000017080482a4 */ /* 0x000fe4000f8e0205 */
[----:B------:R-:W-:Y:S02]  /*17a0*/  UIMAD UR25, UR26, UR25, UR29 ;  /* 0x000000191a1972a4 */ /* 0x000fe4000f8e021d */
[----:B------:R-:W-:Y:S01]  /*17b0*/  UIMAD UR32, UR4, UR14, UR32 ;  /* 0x0000000e042072a4 */ /* 0x000fe2000f8e0220 */
[----:B------:R-:W-:Y:S02]  /*17c0*/  @!UP0 UMOV UR5, UR6 ;  /* 0x0000000600058c82 */ /* 0x000fe40008000000 */
[----:B------:R-:W-:-:S12]  /*17d0*/  UIMAD UR25, UR5, UR26, UR25 ;  /* 0x0000001a051972a4 */ /* 0x000fd8000f8e0219 */
.L_x_19:
[----:B------:R-:W-:-:S09]  /*17e0*/  UISETP.NE.AND UP0, UPT, UR27, 0x1, UPT ;  /* 0x000000011b00788c */ /* 0x000fd2000bf05270 */
[----:B------:R-:W-:Y:S05]  /*17f0*/  BRA.U UP0, `(.L_x_20) ;  /* 0x0000000100447547 */ /* 0x000fea000b800000 */
[----:B------:R-:W2:Y:S01]  /*1800*/  LDCU.128 UR8, c[0x0][0xb10] ;  /* 0x00016200ff0877ac */ /* 0x000ea20008000c00 */
[----:B------:R-:W3:Y:S01]  /*1810*/  LDCU UR12, c[0x0][0xb0c] ;  /* 0x00016180ff0c77ac */ /* 0x000ee20008000800 */
[----:B------:R-:W4:Y:S01]  /*1820*/  LDCU UR13, c[0x0][0xb20] ;  /* 0x00016400ff0d77ac */ /* 0x000f220008000800 */
[----:B--2---:R-:W-:Y:S02]  /*1830*/  UIMAD.WIDE.U32 UR6, UR25, UR8, URZ ;  /* 0x00000008190672a5 */ /* 0x004fe4000f8e00ff */
[----:B------:R-:W-:Y:S02]  /*1840*/  UIMAD.WIDE.U32 UR4, UR32, UR11, URZ ;  /* 0x0000000b200472a5 */ /* 0x000fe4000f8e00ff */
[----:B---3--:R-:W-:Y:S02]  /*1850*/  UISETP.NE.AND UP1, UPT, UR12, 0x1, UPT ;  /* 0x000000010c00788c */ /* 0x008fe4000bf25270 */
[----:B------:R-:W-:Y:S01]  /*1860*/  UISETP.NE.AND UP0, UPT, UR10, 0x1, UPT ;  /* 0x000000010a00788c */ /* 0x000fe2000bf05270 */
[----:B------:R-:W-:-:S02]  /*1870*/  UMOV UR6, UR7 ;  /* 0x0000000700067c82 */ /* 0x000fc40008000000 */
[----:B------:R-:W-:Y:S01]  /*1880*/  UMOV UR4, UR5 ;  /* 0x0000000500047c82 */ /* 0x000fe20008000000 */
[----:B------:R-:W-:Y:S02]  /*1890*/  USHF.R.U32.HI UR6, URZ, UR9, UR6 ;  /* 0x00000009ff067299 */ /* 0x000fe40008011606 */
[----:B----4-:R-:W-:Y:S02]  /*18a0*/  USHF.R.U32.HI UR4, URZ, UR13, UR4 ;  /* 0x0000000dff047299 */ /* 0x010fe40008011604 */
[----:B------:R-:W-:Y:S02]  /*18b0*/  USEL UR5, UR25, UR6, !UP1 ;  /* 0x0000000619057287 */ /* 0x000fe4000c800000 */
[----:B------:R-:W-:-:S04]  /*18c0*/  USEL UR4, UR32, UR4, !UP0 ;  /* 0x0000000420047287 */ /* 0x000fc8000c000000 */
[----:B------:R-:W-:Y:S02]  /*18d0*/  UIADD3 UR6, UPT, UPT, -UR4, UR5, URZ ;  /* 0x0000000504067290 */ /* 0x000fe4000fffe1ff */
[----:B------:R-:W-:Y:S02]  /*18e0*/  UIADD3 UR4, UPT, UPT, UR4, -UR5, URZ ;  /* 0x8000000504047290 */ /* 0x000fe4000fffe0ff */
[----:B------:R-:W-:Y:S02]  /*18f0*/  UIMAD UR32, UR6, UR10, UR32 ;  /* 0x0000000a062072a4 */ /* 0x000fe4000f8e0220 */
[----:B------:R-:W-:-:S12]  /*1900*/  UIMAD UR25, UR4, UR12, UR25 ;  /* 0x0000000c041972a4 */ /* 0x000fd8000f8e0219 */
.L_x_20:
[----:B------:R-:W-:Y:S05]  /*1910*/  BRA.U !UP6, `(.L_x_21) ;  /* 0x000000010e0c7547 */ /* 0x000fea000b800000 */
[----:B------:R-:W-:Y:S01]  /*1920*/  UCGABAR_WAIT ;  /* 0x0000000000007dc7 */ /* 0x000fe20008000000 */
[----:B------:R-:W-:Y:S01]  /*1930*/  CCTL.IVALL ;  /* 0x00000000ff00798f */ /* 0x000fe20002000000 */
[----:B------:R-:W-:Y:S05]  /*1940*/  BRA `(.L_x_22) ;  /* 0x0000000000047947 */ /* 0x000fea0003800000 */
.L_x_21:
[----:B------:R-:W-:Y:S06]  /*1950*/  BAR.SYNC.DEFER_BLOCKING 0x0 ;  /* 0x0000000000007b1d */ /* 0x000fec0000010000 */
.L_x_22:
[----:B------:R-:W-:Y:S05]  /*1960*/  BRA.U UP3, `(.L_x_23) ;  /* 0x0000001503c87547 */ /* 0x000fea000b800000 */
[----:B------:R-:W2:Y:S01]  /*1970*/  LDCU UR6, c[0x0][0x38c] ;  /* 0x00007180ff0677ac */ /* 0x000ea20008000800 */
[----:B------:R-:W3:Y:S01]  /*1980*/  S2UR UR8, SR_CgaCtaId ;  /* 0x00000000000879c3 */ /* 0x000ee20000008800 */
[----:B------:R-:W-:Y:S01]  /*1990*/  PLOP3.LUT P1, PT, PT, PT, UP4, 0x80, 0x8 ;  /* 0x000000000008781c */ /* 0x000fe20003f2f048 */
[----:B------:R-:W-:Y:S01]  /*19a0*/  IMAD.MOV.U32 R12, RZ, RZ, 0x1 ;  /* 0x00000001ff0c7424 */ /* 0x000fe200078e00ff */
[----:B------:R-:W-:Y:S01]  /*19b0*/  UMOV UR13, 0x400 ;  /* 0x00000400000d7882 */ /* 0x000fe20000000000 */
[----:B------:R-:W-:Y:S01]  /*19c0*/  USHF.L.U32 UR7, UR29, 0x7, URZ ;  /* 0x000000071d077899 */ /* 0x000fe200080006ff */
[----:B------:R-:W-:Y:S01]  /*19d0*/  ISETP.NE.AND P2, PT, R0, RZ, P3 ;  /* 0x000000ff0000720c */ /* 0x000fe20001f45270 */
[----:B------:R-:W-:Y:S01]  /*19e0*/  USHF.L.U32 UR46, UR29, 0x5, URZ ;  /* 0x000000051d2e7899 */ /* 0x000fe200080006ff */
[----:B------:R-:W-:Y:S01]  /*19f0*/  PLOP3.LUT P1, PT, P1, PT, PT, 0x8, 0x80 ;  /* 0x000000000080781c */ /* 0x000fe20000f2e170 */
[----:B------:R-:W-:Y:S01]  /*1a00*/  UISETP.NE.AND UP1, UPT, UR22, URZ, UPT ;  /* 0x000000ff1600728c */ /* 0x000fe2000bf25270 */
[----:B------:R-:W-:Y:S01]  /*1a10*/  CS2R R10, SRZ ;  /* 0x00000000000a7805 */ /* 0x000fe2000001ff00 */
[----:B------:R-:W-:Y:S01]  /*1a20*/  IMAD.MOV.U32 R9, RZ, RZ, RZ ;  /* 0x000000ffff097224 */ /* 0x000fe200078e00ff */
[----:B------:R-:W4:Y:S01]  /*1a30*/  LDCU UR39, c[0x0][0x370] ;  /* 0x00006e00ff2777ac */ /* 0x000f220008000800 */
[----:B------:R-:W-:Y:S01]  /*1a40*/  IMAD.MOV.U32 R8, RZ, RZ, 0x1 ;  /* 0x00000001ff087424 */ /* 0x000fe200078e00ff */
[----:B------:R-:W1:Y:S01]  /*1a50*/  LDCU.64 UR26, c[0x0][0x348] ;  /* 0x00006900ff1a77ac */ /* 0x000e620008000a00 */
[----:B--2---:R-:W-:-:S02]  /*1a60*/  UIADD3 UR5, UPT, UPT, UR6, 0x3f, URZ ;  /* 0x0000003f06057890 */ /* 0x004fc4000fffe0ff */
[----:B------:R-:W-:Y:S02]  /*1a70*/  UIADD3 UR47, UPT, UPT, UR6, 0x7e, URZ ;  /* 0x0000007e062f7890 */ /* 0x000fe4000fffe0ff */
[----:B------:R-:W-:Y:S02]  /*1a80*/  USHF.R.S32.HI UR4, URZ, 0x1f, UR5 ;  /* 0x0000001fff047899 */ /* 0x000fe40008011405 */
[----:B---3--:R-:W-:Y:S02]  /*1a90*/  ULEA UR13, UR8, UR13, 0x18 ;  /* 0x0000000d080d7291 */ /* 0x008fe4000f8ec0ff */
[----:B------:R-:W-:Y:S02]  /*1aa0*/  ULEA.HI UR4, UR4, UR5, URZ, 0x6 ;  /* 0x0000000504047291 */ /* 0x000fe4000f8f30ff */
[----:B------:R-:W-:Y:S02]  /*1ab0*/  ULOP3.LUT UR5, UR7, 0x80, URZ, 0xc0, !UPT ;  /* 0x0000008007057892 */ /* 0x000fe4000f8ec0ff */
[----:B------:R-:W-:-:S02]  /*1ac0*/  USHF.R.S32.HI UR42, URZ, 0x6, UR4 ;  /* 0x00000006ff2a7899 */ /* 0x000fc40008011404 */
[----:B------:R-:W-:Y:S02]  /*1ad0*/  UIADD3 UR4, UPT, UPT, UR6, -0x1, URZ ;  /* 0xffffffff06047890 */ /* 0x000fe4000fffe0ff */
[----:B------:R-:W-:Y:S02]  /*1ae0*/  UISETP.LT.U32.AND UP0, UPT, UR42, 0xa, UPT ;  /* 0x0000000a2a00788c */ /* 0x000fe4000bf01070 */
[----:B------:R-:W-:Y:S02]  /*1af0*/  UISETP.GE.U32.AND UP2, UPT, UR4, -0x7f, UPT ;  /* 0xffffff810400788c */ /* 0x000fe4000bf46070 */
[----:B------:R-:W-:Y:S02]  /*1b00*/  USEL UR41, UR42, 0xa, UP0 ;  /* 0x0000000a2a297887 */ /* 0x000fe40008000000 */
[----:B------:R-:W-:Y:S02]  /*1b10*/  ULEA UR30, UR28, UR13, 0x1 ;  /* 0x0000000d1c1e7291 */ /* 0x000fe4000f8e08ff */
[----:B------:R-:W-:Y:S01]  /*1b20*/  UIADD3 UR4, UPT, UPT, UR41, -0x1, URZ ;  /* 0xffffffff29047890 */ /* 0x000fe2000fffe0ff */
[----:B------:R-:W2:Y:S04]  /*1b30*/  LDCU UR38, c[0x0][0x374] ;  /* 0x00006e80ff2677ac */ /* 0x000ea80008000800 */
[----:B------:R-:W-:-:S02]  /*1b40*/  @UP2 UIADD3 UR4, UPT, UPT, UR41, URZ, URZ ;  /* 0x000000ff29042290 */ /* 0x000fc4000fffe0ff */
[----:B------:R-:W-:Y:S02]  /*1b50*/  ULOP3.LUT UR46, UR46, 0x20, URZ, 0xc0, !UPT ;  /* 0x000000202e2e7892 */ /* 0x000fe4000f8ec0ff */
[----:B------:R-:W-:Y:S02]  /*1b60*/  USEL UR21, UR37, 0x2, UP1 ;  /* 0x0000000225157887 */ /* 0x000fe40008800000 */
[----:B------:R-:W-:Y:S02]  /*1b70*/  ULEA.HI UR45, UR28, UR5, URZ, 0x1a ;  /* 0x000000051c2d7291 */ /* 0x000fe4000f8fd0ff */
[----:B------:R-:W-:Y:S02]  /*1b80*/  UIADD3 UR30, UPT, UPT, UR30, 0x6400, URZ ;  /* 0x000064001e1e7890 */ /* 0x000fe4000fffe0ff */
[----:B------:R-:W-:Y:S02]  /*1b90*/  UIADD3 UR44, UPT, UPT, UR42, -UR41, URZ ;  /* 0x800000292a2c7290 */ /* 0x000fe4000fffe0ff */
[----:B------:R-:W-:-:S02]  /*1ba0*/  UIADD3 UR29, UPT, UPT, UR4, 0x1, URZ ;  /* 0x00000001041d7890 */ /* 0x000fc4000fffe0ff */
[----:B------:R-:W-:Y:S01]  /*1bb0*/  UIADD3 UR43, UPT, UPT, -UR4, URZ, URZ ;  /* 0x000000ff042b7290 */ /* 0x000fe2000fffe1ff */
[----:B-12-4-:R-:W-:-:S11]  /*1bc0*/  UMOV UR6, URZ ;  /* 0x000000ff00067c82 */ /* 0x016fd60008000000 */
.L_x_43:
[----:B-1----:R-:W1:Y:S02]  /*1bd0*/  S2UR UR4, SR_CgaCtaId ;  /* 0x00000000000479c3 */ /* 0x002e640000008800 */
[----:B-1----:R-:W-:-:S09]  /*1be0*/  UISETP.NE.AND UP0, UPT, UR4, URZ, UPT ;  /* 0x000000ff0400728c */ /* 0x002fd2000bf05270 */
[----:B------:R-:W-:Y:S05]  /*1bf0*/  BRA.U UP0, `(.L_x_24) ;  /* 0x0000000100287547 */ /* 0x000fea000b800000 */
[----:B------:R-:W-:Y:S02]  /*1c00*/  LEA R0, R9, UR13, 0x3 ;  /* 0x0000000d09007c11 */ /* 0x000fe4000f8e18ff */
[----:B------:R-:W-:-:S04]  /*1c10*/  SHF.L.U32 R3, R8, 0x1f, RZ ;  /* 0x0000001f08037819 */ /* 0x000fc800000006ff */
[----:B------:R-:W1:Y:S02]  /*1c20*/  SYNCS.PHASECHK.TRANS64.TRYWAIT P0, [R0+URZ+0x150], R3 ;  /* 0x00015003000075a7 */ /* 0x000e6400080011ff */
[----:B-1----:R-:W-:Y:S05]  /*1c30*/  @!P0 BRA `(.L_x_25) ;  /* 0x0000006800d88947 */ /* 0x002fea0003800000 */
.L_x_140:
[----:B------:R2:W-:Y:S01]  /*1c40*/  SYNCS.ARRIVE.TRANS64.A1T0 RZ, [R0+URZ+0x140], RZ ;  /* 0x000140ff00ff79a7 */ /* 0x0005e200081000ff */
[----:B------:R-:W-:-:S05]  /*1c50*/  VIADD R9, R9, 0x1 ;  /* 0x0000000109097836 */ /* 0x000fca0000000000 */
[----:B------:R-:W-:-:S04]  /*1c60*/  ISETP.NE.AND P0, PT, R9, 0x2, PT ;  /* 0x000000020900780c */ /* 0x000fc80003f05270 */
[----:B-1----:R-:W-:Y:S02]  /*1c70*/  SEL R3, RZ, 0x1, P0 ;  /* 0x00000001ff037807 */ /* 0x002fe40000000000 */
[----:B------:R-:W-:Y:S02]  /*1c80*/  SEL R9, R9, RZ, P0 ;  /* 0x000000ff09097207 */ /* 0x000fe40000000000 */
[----:B------:R-:W-:-:S07]  /*1c90*/  LOP3.LUT R8, R8, R3, RZ, 0x3c, !PT ;  /* 0x0000000308087212 */ /* 0x000fce00078e3cff */
.L_x_24:
[----:B------:R-:W-:Y:S01]  /*1ca0*/  ULEA UR4, UR6, UR13, 0x3 ;  /* 0x0000000d06047291 */ /* 0x000fe2000f8e18ff */
[----:B--2---:R-:W-:Y:S01]  /*1cb0*/  SHF.L.U32 R0, R12, 0x1f, RZ ;  /* 0x0000001f0c007819 */ /* 0x004fe200000006ff */
[----:B------:R-:W-:Y:S02]  /*1cc0*/  UISETP.GE.U32.AND UP0, UPT, UR47, 0x7f, UPT ;  /* 0x0000007f2f00788c */ /* 0x000fe4000bf06070 */
[----:B------:R-:W-:Y:S01]  /*1cd0*/  ULEA UR11, UR32, UR46, 0x6 ;  /* 0x0000002e200b7291 */ /* 0x000fe2000f8e30ff */
[----:B------:R-:W-:-:S04]  /*1ce0*/  UMOV UR7, URZ ;  /* 0x000000ff00077c82 */ /* 0x000fc80008000000 */
[----:B------:R1:W2:Y:S01]  /*1cf0*/  SYNCS.PHASECHK.TRANS64.TRYWAIT P0, [UR4+0x50], R0 ;  /* 0x00005000ff0075a7 */ /* 0x0002a20008001104 */
[----:B------:R-:W-:-:S04]  /*1d00*/  ULEA.HI UR4, UR25, UR25, URZ, 0x1 ;  /* 0x0000001919047291 */ /* 0x000fc8000f8f08ff */
[----:B------:R-:W-:-:S04]  /*1d10*/  USHF.L.U32 UR4, UR4, 0x7, URZ ;  /* 0x0000000704047899 */ /* 0x000fc800080006ff */
[----:B------:R-:W-:-:S04]  /*1d20*/  ULOP3.LUT UR35, UR4, 0xffffff00, URZ, 0xc0, !UPT ;  /* 0xffffff0004237892 */ /* 0x000fc8000f8ec0ff */
[----:B------:R-:W-:Y:S01]  /*1d30*/  UIADD3 UR35, UPT, UPT, UR45, UR35, URZ ;  /* 0x000000232d237290 */ /* 0x000fe2000fffe0ff */
[----:B------:R-:W-:Y:S11]  /*1d40*/  BRA.U !UP0, `(.L_x_26) ;  /* 0x0000000108c87547 */ /* 0x000ff6000b800000 */
[----:B------:R-:W-:Y:S01]  /*1d50*/  UMOV UR16, UR43 ;  /* 0x0000002b00107c82 */ /* 0x000fe20008000000 */
[----:B------:R-:W-:Y:S01]  /*1d60*/  UMOV UR4, UR6 ;  /* 0x0000000600047c82 */ /* 0x000fe20008000000 */
[----:B------:R-:W-:-:S05]  /*1d70*/  UMOV UR34, URZ ;  /* 0x000000ff00227c82 */ /* 0x000fca0008000000 */
.L_x_32:
[----:B------:R-:W-:Y:S01]  /*1d80*/  ULEA UR33, UR4, UR13, 0x3 ;  /* 0x0000000d04217291 */ /* 0x000fe2000f8e18ff */
[----:B------:R-:W-:Y:S01]  /*1d90*/  @P3 MOV R2, 0xa000 ;  /* 0x0000a00000023802 */ /* 0x000fe20000000f00 */
[----:B--234-:R-:W-:Y:S10]  /*1da0*/  @P0 BRA `(.L_x_27) ;  /* 0x00000000000c0947 */ /* 0x01cff40003800000 */
[----:B------:R-:W-:-:S04]  /*1db0*/  SHF.L.U32 R3, R12, 0x1f, RZ ;  /* 0x0000001f0c037819 */ /* 0x000fc800000006ff */
[----:B------:R-:W2:Y:S02]  /*1dc0*/  SYNCS.PHASECHK.TRANS64.TRYWAIT P0, [UR33+0x50], R3 ;  /* 0x00005003ff0075a7 */ /* 0x000ea40008001121 */
[----:B--2---:R-:W-:Y:S05]  /*1dd0*/  @!P0 BRA `(.L_x_28) ;  /* 0x0000006800848947 */ /* 0x004fea0003800000 */
.L_x_27:
[----:B------:R2:W-:Y:S01]  /*1de0*/  @P3 SYNCS.ARRIVE.TRANS64 RZ, [UR33], R2 ;  /* 0x00000002ffff39a7 */ /* 0x0005e20008000021 */
[----:B------:R-:W-:Y:S02]  /*1df0*/  ULOP3.LUT UR5, UR21, 0x2, URZ, 0xfc, !UPT ;  /* 0x0000000215057892 */ /* 0x000fe4000f8efcff */
[----:B------:R-:W-:Y:S02]  /*1e00*/  UIADD3 UR16, UPT, UPT, UR16, 0x1, URZ ;  /* 0x0000000110107890 */ /* 0x000fe4000fffe0ff */
[----:B------:R-:W-:Y:S02]  /*1e10*/  UISETP.NE.AND UP0, UPT, UR5, 0x2, UPT ;  /* 0x000000020500788c */ /* 0x000fe4000bf05270 */
[----:B------:R-:W-:-:S07]  /*1e20*/  UISETP.NE.AND UP2, UPT, UR16, 0x1, UPT ;  /* 0x000000011000788c */ /* 0x000fce000bf45270 */
[----:B------:R-:W-:Y:S05]  /*1e30*/  BRA.U UP0, `(.L_x_29) ;  /* 0x0000000100047547 */ /* 0x000fea000b800000 */
[----:B------:R-:W-:Y:S05]  /*1e40*/  BPT.TRAP 0x1 ;  /* 0x000000040000795c */ /* 0x000fea0000300000 */
.L_x_29:
[----:B------:R-:W-:Y:S04]  /*1e50*/  BSSY.RECONVERGENT B0, `(.L_x_30) ;  /* 0x0000003000007945 */ /* 0x000fe80003800200 */
[----:B------:R-:W-:Y:S05]  /*1e60*/  @!P2 BRA `(.L_x_31) ;  /* 0x000000000004a947 */ /* 0x000fea0003800000 */
[----:B------:R-:W-:Y:S05]  /*1e70*/  BPT.TRAP 0x1 ;  /* 0x000000040000795c */ /* 0x000fea0000300000 */
.L_x_31:
[----:B------:R-:W-:Y:S05]  /*1e80*/  BSYNC.RECONVERGENT B0 ;  /* 0x0000000000007941 */ /* 0x000fea0003800200 */
.L_x_30:
[----:B------:R-:W-:Y:S02]  /*1e90*/  UIADD3 UR5, UPT, UPT, UR4, 0x1, URZ ;  /* 0x0000000104057890 */ /* 0x000fe4000fffe0ff */
[----:B------:R-:W-:Y:S02]  /*1ea0*/  ULEA UR32, UR4, UR28, 0xd ;  /* 0x0000001c04207291 */ /* 0x000fe4000f8e68ff */
[----:B------:R-:W-:Y:S02]  /*1eb0*/  UISETP.NE.AND UP0, UPT, UR5, 0xa, UPT ;  /* 0x0000000a0500788c */ /* 0x000fe4000bf05270 */
[----:B------:R-:W-:Y:S02]  /*1ec0*/  UIADD3 UR14, UP1, UPT, UR26, 0x80, URZ ;  /* 0x000000801a0e7890 */ /* 0x000fe4000ff3e0ff */
[----:B------:R-:W-:Y:S02]  /*1ed0*/  USEL UR7, URZ, 0x1, UP0 ;  /* 0x00000001ff077887 */ /* 0x000fe40008000000 */
[----:B------:R-:W-:-:S02]  /*1ee0*/  USEL UR6, UR5, URZ, UP0 ;  /* 0x000000ff05067287 */ /* 0x000fc40008000000 */
[----:B------:R-:W-:Y:S02]  /*1ef0*/  ULEA UR8, UR4, UR13, 0xc ;  /* 0x0000000d04087291 */ /* 0x000fe4000f8e60ff */
[----:B------:R-:W-:Y:S01]  /*1f00*/  ULEA UR5, UR6, UR13, 0x3 ;  /* 0x0000000d06057291 */ /* 0x000fe2000f8e18ff */
[----:B------:R-:W-:Y:S01]  /*1f10*/  LOP3.LUT R12, R12, UR7, RZ, 0x3c, !PT ;  /* 0x000000070c0c7c12 */ /* 0x000fe2000f8e3cff */
[----:B------:R-:W-:Y:S02]  /*1f20*/  ULEA UR32, UR32, UR13, 0x1 ;  /* 0x0000000d20207291 */ /* 0x000fe4000f8e08ff */
[----:B------:R-:W-:Y:S01]  /*1f30*/  UIADD3 UR4, UP0, UPT, UR26, 0x180, URZ ;  /* 0x000001801a047890 */ /* 0x000fe2000ff1e0ff */
[----:B-1----:R-:W-:Y:S01]  /*1f40*/  SHF.L.U32 R0, R12, 0x1f, RZ ;  /* 0x0000001f0c007819 */ /* 0x002fe200000006ff */
[----:B------:R-:W-:Y:S02]  /*1f50*/  ULOP3.LUT UR33, UR33, 0xfefffff8, URZ, 0xc0, !UPT ;  /* 0xfefffff821217892 */ /* 0x000fe4000f8ec0ff */
[----:B------:R-:W-:Y:S01]  /*1f60*/  UIADD3.X UR15, UPT, UPT, URZ, UR27, URZ, UP1, !UPT ;  /* 0x0000001bff0f7290 */ /* 0x000fe20008ffe4ff */
[----:B------:R3:W4:Y:S01]  /*1f70*/  SYNCS.PHASECHK.TRANS64.TRYWAIT P0, [UR5+0x50], R0 ;  /* 0x00005000ff0075a7 */ /* 0x0007220008001105 */
[----:B------:R-:W-:-:S02]  /*1f80*/  UIADD3 UR32, UPT, UPT, UR32, 0x6400, URZ ;  /* 0x0000640020207890 */ /* 0x000fc4000fffe0ff */
[----:B------:R-:W-:Y:S02]  /*1f90*/  UPRMT UR7, URZ, 0x5410, UR24 ;  /* 0x00005410ff077896 */ /* 0x000fe40008000018 */
[----:B------:R-:W-:Y:S02]  /*1fa0*/  UIADD3 UR8, UPT, UPT, UR8, 0x2e400, URZ ;  /* 0x0002e40008087890 */ /* 0x000fe4000fffe0ff */
[----:B------:R-:W-:Y:S01]  /*1fb0*/  UIADD3.X UR5, UPT, UPT, URZ, UR27, URZ, UP0, !UPT ;  /* 0x0000001bff057290 */ /* 0x000fe200087fe4ff */
[----:B------:R-:W-:Y:S01]  /*1fc0*/  UMOV UR18, 0x0 ;  /* 0x0000000000127882 */ /* 0x000fe20000000000 */
[----:B------:R-:W-:Y:S01]  /*1fd0*/  UMOV UR19, 0x10000000 ;  /* 0x1000000000137882 */ /* 0x000fe20000000000 */
[----:B------:R-:W-:Y:S01]  /*1fe0*/  UMOV UR10, UR34 ;  /* 0x00000022000a7c82 */ /* 0x000fe20008000000 */
[----:B------:R-:W-:Y:S01]  /*1ff0*/  UMOV UR12, UR36 ;  /* 0x00000024000c7c82 */ /* 0x000fe20008000000 */
[----:B------:R-:W-:Y:S01]  /*2000*/  UMOV UR9, UR33 ;  /* 0x0000002100097c82 */ /* 0x000fe20008000000 */
[----:B------:R1:W-:Y:S03]  /*2010*/  UTMALDG.3D.MULTICAST.2CTA [UR32], [UR14], UR7, desc[UR18] ;  /* 0x000012200e0073b4 */ /* 0x0003e60008211807 */
[----:B------:R2:W-:Y:S01]  /*2020*/  UTMALDG.3D.2CTA [UR8], [UR4], desc[UR18] ;  /* 0x00001208040075b4 */ /* 0x0005e20008211000 */
[----:B-1----:R-:W-:Y:S01]  /*2030*/  UIADD3 UR34, UPT, UPT, UR34, 0x40, URZ ;  /* 0x0000004022227890 */ /* 0x002fe2000fffe0ff */
[----:B------:R-:W-:Y:S01]  /*2040*/  UMOV UR7, UR29 ;  /* 0x0000001d00077c82 */ /* 0x000fe20008000000 */
[----:B--2---:R-:W-:Y:S01]  /*2050*/  UMOV UR4, UR6 ;  /* 0x0000000600047c82 */ /* 0x004fe20008000000 */
[----:B------:R-:W-:Y:S09]  /*2060*/  BRA.U UP2, `(.L_x_32) ;  /* 0xfffffffd02447547 */ /* 0x000ff2000b83ffff */
.L_x_26:
[----:B------:R-:W-:Y:S01]  /*2070*/  ULEA UR4, UR6, UR13, 0x3 ;  /* 0x0000000d06047291 */ /* 0x000fe2000f8e18ff */
[----:B-1-3--:R-:W-:Y:S01]  /*2080*/  SHF.L.U32 R0, R12, 0x1f, RZ ;  /* 0x0000001f0c007819 */ /* 0x00afe200000006ff */
[----:B------:R-:W-:Y:S01]  /*2090*/  @!P1 SYNCS.ARRIVE.TRANS64.A1T0 RZ, [UR13+0xd8], RZ ;  /* 0x0000d8ffffff99a7 */ /* 0x000fe2000810000d */
[----:B------:R-:W-:-:S06]  /*20a0*/  UISETP.GT.AND UP0, UPT, UR42, UR41, UPT ;  /* 0x000000292a00728c */ /* 0x000fcc000bf04270 */
[----:B--2-4-:R1:W2:Y:S03]  /*20b0*/  SYNCS.PHASECHK.TRANS64.TRYWAIT P0, [UR4+0x50], R0 ;  /* 0x00005000ff0075a7 */ /* 0x0142a60008001104 */
[----:B------:R-:W-:Y:S05]  /*20c0*/  BRA.U !UP0, `(.L_x_33) ;  /* 0x0000000108c07547 */ /* 0x000fea000b800000 */
[----:B------:R-:W-:Y:S01]  /*20d0*/  UIADD3 UR25, UPT, UPT, UR44, UR7, URZ ;  /* 0x000000072c197290 */ /* 0x000fe2000fffe0ff */
[----:B------:R-:W-:-:S11]  /*20e0*/  UMOV UR4, UR6 ;  /* 0x0000000600047c82 */ /* 0x000fd60008000000 */
.L_x_39:
[----:B------:R-:W-:Y:S01]  /*20f0*/  ULEA UR17, UR4, UR13, 0x3 ;  /* 0x0000000d04117291 */ /* 0x000fe2000f8e18ff */
[----:B--2---:R-:W-:Y:S01]  /*2100*/  @P3 MOV R2, 0xa000 ;  /* 0x0000a00000023802 */ /* 0x004fe20000000f00 */
[----:B--2-4-:R-:W-:Y:S10]  /*2110*/  @P0 BRA `(.L_x_34) ;  /* 0x00000000000c0947 */ /* 0x014ff40003800000 */
[----:B------:R-:W-:-:S04]  /*2120*/  SHF.L.U32 R3, R12, 0x1f, RZ ;  /* 0x0000001f0c037819 */ /* 0x000fc800000006ff */
[----:B------:R-:W2:Y:S02]  /*2130*/  SYNCS.PHASECHK.TRANS64.TRYWAIT P0, [UR17+0x50], R3 ;  /* 0x00005003ff0075a7 */ /* 0x000ea40008001111 */
[----:B--2---:R-:W-:Y:S05]  /*2140*/  @!P0 BRA `(.L_x_35) ;  /* 0x0000006400c08947 */ /* 0x004fea0003800000 */
.L_x_34:
[----:B------:R2:W-:Y:S01]  /*2150*/  @P3 SYNCS.ARRIVE.TRANS64 RZ, [UR17], R2 ;  /* 0x00000002ffff39a7 */ /* 0x0005e20008000011 */
[----:B------:R-:W-:-:S04]  /*2160*/  ULOP3.LUT UR5, UR21, 0x2, URZ, 0xfc, !UPT ;  /* 0x0000000215057892 */ /* 0x000fc8000f8efcff */
[----:B------:R-:W-:-:S09]  /*2170*/  UISETP.NE.AND UP0, UPT, UR5, 0x2, UPT ;  /* 0x000000020500788c */ /* 0x000fd2000bf05270 */
[----:B------:R-:W-:Y:S05]  /*2180*/  BRA.U UP0, `(.L_x_36) ;  /* 0x0000000100047547 */ /* 0x000fea000b800000 */
[----:B------:R-:W-:Y:S05]  /*2190*/  BPT.TRAP 0x1 ;  /* 0x000000040000795c */ /* 0x000fea0000300000 */
.L_x_36:
[----:B------:R-:W-:Y:S04]  /*21a0*/  BSSY.RECONVERGENT B0, `(.L_x_37) ;  /* 0x0000003000007945 */ /* 0x000fe80003800200 */
[----:B------:R-:W-:Y:S05]  /*21b0*/  @!P2 BRA `(.L_x_38) ;  /* 0x000000000004a947 */ /* 0x000fea0003800000 */
[----:B------:R-:W-:Y:S05]  /*21c0*/  BPT.TRAP 0x1 ;  /* 0x000000040000795c */ /* 0x000fea0000300000 */
.L_x_38:
[----:B------:R-:W-:Y:S05]  /*21d0*/  BSYNC.RECONVERGENT B0 ;  /* 0x0000000000007941 */ /* 0x000fea0003800200 */
.L_x_37:
[----:B------:R-:W-:Y:S02]  /*21e0*/  UIADD3 UR5, UPT, UPT, UR4, 0x1, URZ ;  /* 0x0000000104057890 */ /* 0x000fe4000fffe0ff */
[----:B------:R-:W-:Y:S02]  /*21f0*/  UIADD3 UR14, UP1, UPT, UR26, 0x80, URZ ;  /* 0x000000801a0e7890 */ /* 0x000fe4000ff3e0ff */
[----:B------:R-:W-:Y:S02]  /*2200*/  UISETP.NE.AND UP0, UPT, UR5, 0xa, UPT ;  /* 0x0000000a0500788c */ /* 0x000fe4000bf05270 */
[----:B------:R-:W-:Y:S02]  /*2210*/  ULEA UR16, UR4, UR30, 0xe ;  /* 0x0000001e04107291 */ /* 0x000fe4000f8e70ff */
[----:B------:R-:W-:Y:S02]  /*2220*/  USEL UR8, URZ, 0x1, UP0 ;  /* 0x00000001ff087887 */ /* 0x000fe40008000000 */
[----:B------:R-:W-:-:S02]  /*2230*/  USEL UR6, UR5, URZ, UP0 ;  /* 0x000000ff05067287 */ /* 0x000fc40008000000 */
[----:B------:R-:W-:Y:S02]  /*2240*/  UIADD3 UR22, UP0, UPT, UR26, 0x180, URZ ;  /* 0x000001801a167890 */ /* 0x000fe4000ff1e0ff */
[----:B------:R-:W-:Y:S01]  /*2250*/  LOP3.LUT R12, R12, UR8, RZ, 0x3c, !PT ;  /* 0x000000080c0c7c12 */ /* 0x000fe2000f8e3cff */
[----:B------:R-:W-:Y:S02]  /*2260*/  ULEA UR8, UR4, UR13, 0xc ;  /* 0x0000000d04087291 */ /* 0x000fe4000f8e60ff */
[----:B------:R-:W-:Y:S01]  /*2270*/  ULEA UR5, UR6, UR13, 0x3 ;  /* 0x0000000d06057291 */ /* 0x000fe2000f8e18ff */
[----:B-1----:R-:W-:Y:S01]  /*2280*/  SHF.L.U32 R0, R12, 0x1f, RZ ;  /* 0x0000001f0c007819 */ /* 0x002fe200000006ff */
[----:B------:R-:W-:Y:S02]  /*2290*/  USHF.L.U32 UR18, UR7, 0x6, URZ ;  /* 0x0000000607127899 */ /* 0x000fe400080006ff */
[----:B------:R-:W-:Y:S02]  /*22a0*/  ULOP3.LUT UR17, UR17, 0xfefffff8, URZ, 0xc0, !UPT ;  /* 0xfefffff811117892 */ /* 0x000fe4000f8ec0ff */
[----:B------:R-:W-:-:S02]  /*22b0*/  UIADD3.X UR15, UPT, UPT, URZ, UR27, URZ, UP1, !UPT ;  /* 0x0000001bff0f7290 */ /* 0x000fc40008ffe4ff */
[----:B------:R-:W-:Y:S01]  /*22c0*/  UPRMT UR4, URZ, 0x5410, UR24 ;  /* 0x00005410ff047896 */ /* 0x000fe20008000018 */
[----:B------:R3:W4:Y:S01]  /*22d0*/  SYNCS.PHASECHK.TRANS64.TRYWAIT P0, [UR5+0x50], R0 ;  /* 0x00005000ff0075a7 */ /* 0x0007220008001105 */
[----:B------:R-:W-:Y:S02]  /*22e0*/  UIADD3 UR8, UPT, UPT, UR8, 0x2e400, URZ ;  /* 0x0002e40008087890 */ /* 0x000fe4000fffe0ff */
[----:B------:R-:W-:Y:S01]  /*22f0*/  UIADD3.X UR23, UPT, UPT, URZ, UR27, URZ, UP0, !UPT ;  /* 0x0000001bff177290 */ /* 0x000fe200087fe4ff */
[----:B------:R-:W-:Y:S01]  /*2300*/  UMOV UR32, 0x0 ;  /* 0x0000000000207882 */ /* 0x000fe20000000000 */
[----:B------:R-:W-:Y:S01]  /*2310*/  UMOV UR33, 0x10000000 ;  /* 0x1000000000217882 */ /* 0x000fe20000000000 */
[----:B------:R-:W-:Y:S01]  /*2320*/  UMOV UR19, UR35 ;  /* 0x0000002300137c82 */ /* 0x000fe20008000000 */
[----:B------:R-:W-:Y:S01]  /*2330*/  UMOV UR20, UR36 ;  /* 0x0000002400147c82 */ /* 0x000fe20008000000 */
[----:B------:R-:W-:Y:S01]  /*2340*/  UMOV UR12, UR36 ;  /* 0x00000024000c7c82 */ /* 0x000fe20008000000 */
[----:B------:R-:W-:Y:S01]  /*2350*/  UMOV UR9, UR17 ;  /* 0x0000001100097c82 */ /* 0x000fe20008000000 */
[----:B------:R-:W-:Y:S01]  /*2360*/  UMOV UR10, UR18 ;  /* 0x00000012000a7c82 */ /* 0x000fe20008000000 */
[----:B------:R1:W-:Y:S01]  /*2370*/  UTMALDG.3D.MULTICAST.2CTA [UR16], [UR14], UR4, desc[UR32] ;  /* 0x000020100e0073b4 */ /* 0x0003e20008211804 */
[----:B------:R-:W-:-:S04]  /*2380*/  UIADD3 UR7, UPT, UPT, UR7, 0x1, URZ ;  /* 0x0000000107077890 */ /* 0x000fc8000fffe0ff */
[----:B------:R-:W-:Y:S01]  /*2390*/  UISETP.NE.AND UP0, UPT, UR7, UR25, UPT ;  /* 0x000000190700728c */ /* 0x000fe2000bf05270 */
[----:B------:R3:W-:Y:S01]  /*23a0*/  UTMALDG.3D.2CTA [UR8], [UR22], desc[UR32] ;  /* 0x00002008160075b4 */ /* 0x0007e20008211000 */
[----:B-1----:R-:W-:-:S07]  /*23b0*/  UMOV UR4, UR6 ;  /* 0x0000000600047c82 */ /* 0x002fce0008000000 */
[----:B---3--:R-:W-:Y:S05]  /*23c0*/  BRA.U UP0, `(.L_x_39) ;  /* 0xfffffffd00487547 */ /* 0x008fea000b83ffff */
.L_x_33:
[C---:B------:R-:W-:Y:S01]  /*23d0*/  LEA R3, R11.reuse, UR13, 0x3 ;  /* 0x0000000d0b037c11 */ /* 0x040fe2000f8e18ff */
[----:B------:R-:W-:Y:S01]  /*23e0*/  NOP ;  /* 0x0000000000007918 */ /* 0x000fe20000000000 */
[----:B-1----:R-:W-:Y:S02]  /*23f0*/  SHF.L.U32 R0, R10, 0x1f, RZ ;  /* 0x0000001f0a007819 */ /* 0x002fe400000006ff */
[----:B------:R-:W-:Y:S02]  /*2400*/  LEA R5, R11, UR13, 0x4 ;  /* 0x0000000d0b057c11 */ /* 0x000fe4000f8e20ff */
[----:B--2-4-:R-:W1:Y:S02]  /*2410*/  SYNCS.PHASECHK.TRANS64.TRYWAIT P0, [R3+URZ+0xe0], R0 ;  /* 0x0000e000030075a7 */ /* 0x014e6400080011ff */
[----:B-1----:R-:W-:Y:S05]  /*2420*/  @!P0 BRA `(.L_x_40) ;  /* 0x0000006400208947 */ /* 0x002fea0003800000 */
.L_x_143:
[----:B------:R-:W2:Y:S01]  /*2430*/  LDS.128 R4, [R5+0x170] ;  /* 0x0001700005047984 */ /* 0x000ea20000000c00 */
[----:B------:R-:W-:Y:S01]  /*2440*/  UISETP.GE.AND UP0, UPT, UR40, 0x1, UPT ;  /* 0x000000012800788c */ /* 0x000fe2000bf06270 */
[----:B------:R-:W-:Y:S01]  /*2450*/  @!PT LDS RZ, [RZ] ;  /* 0x00000000fffff984 */ /* 0x000fe20000000800 */
[----:B------:R-:W-:Y:S01]  /*2460*/  @!PT LDS RZ, [RZ] ;  /* 0x00000000fffff984 */ /* 0x000fe20000000800 */
[----:B------:R-:W-:Y:S01]  /*2470*/  @!PT LDS RZ, [RZ] ;  /* 0x00000000fffff984 */ /* 0x000fe20000000800 */
[----:B------:R-:W-:Y:S01]  /*2480*/  @!PT LDS RZ, [RZ] ;  /* 0x00000000fffff984 */ /* 0x000fe20000000800 */
[----:B------:R3:W-:Y:S06]  /*2490*/  MEMBAR.ALL.CTA ;  /* 0x0000000000007992 */ /* 0x0007ec0000008000 */
[----:B---3--:R-:W3:Y:S01]  /*24a0*/  FENCE.VIEW.ASYNC.S ;  /* 0x00000000000073c6 */ /* 0x008ee20000000000 */
[----:B--2---:R-:W-:-:S13]  /*24b0*/  LOP3.LUT P0, RZ, R6, 0x1, RZ, 0xc0, !PT ;  /* 0x0000000106ff7812 */ /* 0x004fda000780c0ff */
[----:B---3--:R-:W-:Y:S01]  /*24c0*/  VOTEU.ANY UP1, P0 ;  /* 0x0000000000ff7886 */ /* 0x008fe20000020100 */
[----:B------:R-:W-:-:S13]  /*24d0*/  PLOP3.LUT P0, PT, PT, PT, UP1, 0x80, 0x8 ;  /* 0x000000000008781c */ /* 0x000fda0003f0f018 */
[----:B-1----:R-:W-:Y:S02]  /*24e0*/  @P0 LOP3.LUT R0, R5, 0xffff, RZ, 0xc0, !PT ;  /* 0x0000ffff05000812 */ /* 0x002fe400078ec0ff */
[----:B------:R-:W-:Y:S02]  /*24f0*/  @P0 MOV R2, R4 ;  /* 0x0000000400020202 */ /* 0x000fe40000000f00 */
[----:B------:R-:W-:Y:S01]  /*2500*/  @P0 R2UR UR5, R0 ;  /* 0x00000000000502ca */ /* 0x000fe200000e0000 */
[----:B------:R-:W-:Y:S01]  /*2510*/  VIADD R0, R3, 0xf0 ;  /* 0x000000f003007836 */ /* 0x000fe20000000000 */
[----:B------:R-:W-:Y:S02]  /*2520*/  @P0 SHF.R.U32.HI R4, RZ, 0x10, R5 ;  /* 0x00000010ff040819 */ /* 0x000fe40000011605 */
[----:B------:R-:W-:Y:S02]  /*2530*/  @P0 R2UR UR7, R2 ;  /* 0x00000000020702ca */ /* 0x000fe400000e0000 */
[----:B------:R-:W-:-:S02]  /*2540*/  PRMT R0, RZ, 0x654, R0 ;  /* 0x00000654ff007816 */ /* 0x000fc40000000000 */
[----:B------:R-:W-:Y:S02]  /*2550*/  @P0 R2UR UR4, R4 ;  /* 0x00000000040402ca */ /* 0x000fe400000e0000 */
[----:B------:R1:W-:Y:S03]  /*2560*/  SYNCS.ARRIVE.TRANS64.RED.A1T0 RZ, [R0+URZ], RZ ;  /* 0x000000ff00ff79a7 */ /* 0x0003e600081004ff */
[----:B------:R-:W-:-:S04]  /*2570*/  @UP1 UMOV UR31, UR5 ;  /* 0x00000005001f1c82 */ /* 0x000fc80008000000 */
[----:B------:R-:W-:-:S04]  /*2580*/  @UP1 UMOV UR37, UR7 ;  /* 0x0000000700251c82 */ /* 0x000fc80008000000 */
[----:B------:R-:W-:Y:S01]  /*2590*/  @UP1 UMOV UR36, UR4 ;  /* 0x0000000400241c82 */ /* 0x000fe20008000000 */
[----:B------:R-:W-:Y:S05]  /*25a0*/  BRA.U !UP0, `(.L_x_41) ;  /* 0x0000000108d47547 */ /* 0x000fea000b800000 */
[----:B------:R-:W2:Y:S01]  /*25b0*/  LDCU.128 UR16, c[0x0][0xb10] ;  /* 0x00016200ff1077ac */ /* 0x000ea20008000c00 */
[----:B------:R-:W3:Y:S01]  /*25c0*/  LDCU UR12, c[0x0][0xb20] ;  /* 0x00016400ff0c77ac */ /* 0x000ee20008000800 */
[----:B------:R-:W4:Y:S01]  /*25d0*/  LDCU UR20, c[0x0][0xb0c] ;  /* 0x00016180ff1477ac */ /* 0x000f220008000800 */
[----:B------:R-:W1:Y:S01]  /*25e0*/  LDCU.64 UR8, c[0x0][0xb28] ;  /* 0x00016500ff0877ac */ /* 0x000e620008000a00 */
[----:B------:R-:W-:Y:S02]  /*25f0*/  UISETP.NE.AND UP3, UPT, UR40, 0x1, UPT ;  /* 0x000000012800788c */ /* 0x000fe4000bf65270 */
[----:B--2---:R-:W-:Y:S02]  /*2600*/  UIMAD.WIDE.U32 UR10, UR38, UR19, URZ ;  /* 0x00000013260a72a5 */ /* 0x004fe4000f8e00ff */
[----:B------:R-:W-:Y:S02]  /*2610*/  UIMAD.WIDE.U32 UR4, UR39, UR16, URZ ;  /* 0x00000010270472a5 */ /* 0x000fe4000f8e00ff */
[----:B------:R-:W-:-:S02]  /*2620*/  UISETP.NE.AND UP0, UPT, UR18, 0x1, UPT ;  /* 0x000000011200788c */ /* 0x000fc4000bf05270 */
[----:B------:R-:W-:Y:S01]  /*2630*/  UIMAD.WIDE.U32 UR22, UR31, UR19, URZ ;  /* 0x000000131f1672a5 */ /* 0x000fe2000f8e00ff */
[----:B------:R-:W-:Y:S02]  /*2640*/  UMOV UR10, UR11 ;  /* 0x0000000b000a7c82 */ /* 0x000fe40008000000 */
[----:B------:R-:W-:Y:S01]  /*2650*/  UMOV UR4, UR5 ;  /* 0x0000000500047c82 */ /* 0x000fe20008000000 */
[----:B---3--:R-:W-:Y:S02]  /*2660*/  USHF.R.U32.HI UR10, URZ, UR12, UR10 ;  /* 0x0000000cff0a7299 */ /* 0x008fe4000801160a */
[----:B----4-:R-:W-:Y:S02]  /*2670*/  UISETP.NE.AND UP2, UPT, UR20, 0x1, UPT ;  /* 0x000000011400788c */ /* 0x010fe4000bf45270 */
[----:B------:R-:W-:Y:S02]  /*2680*/  USHF.R.U32.HI UR4, URZ, UR17, UR4 ;  /* 0x00000011ff047299 */ /* 0x000fe40008011604 */
[----:B------:R-:W-:-:S02]  /*2690*/  USEL UR5, UR38, UR10, !UP0 ;  /* 0x0000000a26057287 */ /* 0x000fc4000c000000 */
[----:B------:R-:W-:Y:S02]  /*26a0*/  USEL UR7, UR39, UR4, !UP2 ;  /* 0x0000000427077287 */ /* 0x000fe4000d000000 */
[----:B-1----:R-:W-:Y:S01]  /*26b0*/  UIMAD.WIDE.U32 UR10, UR5, UR8, URZ ;  /* 0x00000008050a72a5 */ /* 0x002fe2000f8e00ff */
[----:B------:R-:W-:Y:S01]  /*26c0*/  UMOV UR4, UR23 ;  /* 0x0000001700047c82 */ /* 0x000fe20008000000 */
[----:B------:R-:W-:Y:S02]  /*26d0*/  UIMAD.WIDE.U32 UR14, UR37, UR16, URZ ;  /* 0x00000010250e72a5 */ /* 0x000fe4000f8e00ff */
[----:B------:R-:W-:-:S03]  /*26e0*/  UIMAD.WIDE.U32 UR22, UR7, UR8, URZ ;  /* 0x00000008071672a5 */ /* 0x000fc6000f8e00ff */
[----:B------:R-:W-:Y:S01]  /*26f0*/  UMOV UR10, UR11 ;  /* 0x0000000b000a7c82 */ /* 0x000fe20008000000 */
[----:B------:R-:W-:Y:S02]  /*2700*/  USHF.R.U32.HI UR4, URZ, UR12, UR4 ;  /* 0x0000000cff047299 */ /* 0x000fe40008011604 */
[----:B------:R-:W-:Y:S01]  /*2710*/  @UP3 USHF.R.U32.HI UR5, URZ, UR9, UR10 ;  /* 0x00000009ff053299 */ /* 0x000fe2000801160a */
[----:B------:R-:W-:Y:S01]  /*2720*/  UMOV UR14, UR15 ;  /* 0x0000000f000e7c82 */ /* 0x000fe20008000000 */
[----:B------:R-:W-:Y:S01]  /*2730*/  UMOV UR22, UR23 ;  /* 0x0000001700167c82 */ /* 0x000fe20008000000 */
[----:B------:R-:W-:Y:S02]  /*2740*/  USHF.R.U32.HI UR17, URZ, UR17, UR14 ;  /* 0x00000011ff117299 */ /* 0x000fe4000801160e */
[----:B------:R-:W-:Y:S02]  /*2750*/  USEL UR4, UR31, UR4, !UP0 ;  /* 0x000000041f047287 */ /* 0x000fe4000c000000 */
[----:B------:R-:W-:-:S02]  /*2760*/  @UP3 USHF.R.U32.HI UR7, URZ, UR9, UR22 ;  /* 0x00000009ff073299 */ /* 0x000fc40008011616 */
[----:B------:R-:W-:Y:S02]  /*2770*/  UIMAD UR10, UR40, UR5, URZ ;  /* 0x00000005280a72a4 */ /* 0x000fe4000f8e02ff */
[----:B------:R-:W-:Y:S02]  /*2780*/  USEL UR5, UR37, UR17, !UP2 ;  /* 0x0000001125057287 */ /* 0x000fe4000d000000 */
[----:B------:R-:W-:Y:S02]  /*2790*/  UIMAD UR12, UR40, UR7, URZ ;  /* 0x00000007280c72a4 */ /* 0x000fe4000f8e02ff */
[----:B------:R-:W-:Y:S02]  /*27a0*/  UISETP.GE.AND UP0, UPT, UR4, UR10, UPT ;  /* 0x0000000a0400728c */ /* 0x000fe4000bf06270 */
[----:B------:R-:W-:Y:S02]  /*27b0*/  UIMAD.WIDE.U32 UR10, UR4, UR8, URZ ;  /* 0x00000008040a72a5 */ /* 0x000fe4000f8e00ff */
[----:B------:R-:W-:-:S02]  /*27c0*/  UISETP.GE.OR UP0, UPT, UR5, UR12, UP0 ;  /* 0x0000000c0500728c */ /* 0x000fc40008706670 */
        /* <DEDUP_REMOVED lines=19> */
.L_x_41:
[----:B------:R-:W2:Y:S02]  /*2900*/  LDCU UR4, c[0x0][0xb30] ;  /* 0x00016600ff0477ac */ /* 0x000ea40008000800 */
[----:B--2---:R-:W-:-:S09]  /*2910*/  UISETP.NE.AND UP0, UPT, UR4, 0x1, UPT ;  /* 0x000000010400788c */ /* 0x004fd2000bf05270 */
        /* <DEDUP_REMOVED lines=14> */
[----:B------:R-:W-:Y:S02]  /*2a00*/  UIADD3 UR7, UPT, UPT, UR5, -UR4, URZ ;  /* 0x8000000405077290 */ /* 0x000fe4000fffe0ff */
[----:B------:R-:W-:Y:S02]  /*2a10*/  UIADD3 UR4, UPT, UPT, -UR5, UR4, URZ ;  /* 0x0000000405047290 */ /* 0x000fe4000fffe1ff */
[----:B------:R-:W-:Y:S02]  /*2a20*/  UIMAD UR31, UR7, UR18, UR31 ;  /* 0x00000012071f72a4 */ /* 0x000fe4000f8e021f */
[----:B------:R-:W-:-:S12]  /*2a30*/  UIMAD UR37, UR4, UR10, UR37 ;  /* 0x0000000a042572a4 */ /* 0x000fd8000f8e0225 */
.L_x_42:
[----:B------:R-:W-:Y:S01]  /*2a40*/  VIADD R11, R11, 0x1 ;  /* 0x000000010b0b7836 */ /* 0x000fe20000000000 */
[----:B------:R-:W-:Y:S02]  /*2a50*/  R2UR UR5, R91 ;  /* 0x000000005b0572ca */ /* 0x000fe400000e0000 */
[----:B------:R-:W-:Y:S02]  /*2a60*/  R2UR UR4, R90 ;  /* 0x000000005a0472ca */ /* 0x000fe400000e0000 */
[C---:B------:R-:W-:Y:S02]  /*2a70*/  ISETP.NE.AND P0, PT, R11.reuse, 0x2, PT ;  /* 0x000000020b00780c */ /* 0x040fe40003f05270 */
[----:B------:R-:W-:Y:S02]  /*2a80*/  PLOP3.LUT P1, PT, PT, PT, PT, 0x80, 0x8 ;  /* 0x000000000008781c */ /* 0x000fe40003f2f070 */
[----:B------:R-:W-:Y:S02]  /*2a90*/  SEL R3, RZ, 0x1, P0 ;  /* 0x00000001ff037807 */ /* 0x000fe40000000000 */
[----:B------:R-:W-:-:S02]  /*2aa0*/  SEL R11, R11, RZ, P0 ;  /* 0x000000ff0b0b7207 */ /* 0x000fc40000000000 */
[----:B------:R-:W-:Y:S01]  /*2ab0*/  LOP3.LUT R10, R10, R3, RZ, 0x3c, !PT ;  /* 0x000000030a0a7212 */ /* 0x000fe200078e3cff */
[----:B------:R-:W-:Y:S02]  /*2ac0*/  UIADD3 UR25, UPT, UPT, UR37, UR5, URZ ;  /* 0x0000000525197290 */ /* 0x000fe4000fffe0ff */
[----:B------:R-:W-:Y:S01]  /*2ad0*/  UIADD3 UR32, UPT, UPT, UR31, UR4, URZ ;  /* 0x000000041f207290 */ /* 0x000fe2000fffe0ff */
[----:B------:R-:W-:Y:S11]  /*2ae0*/  BRA.U UP1, `(.L_x_43) ;  /* 0xfffffff101387547 */ /* 0x000ff6000b83ffff */
[----:B------:R-:W-:Y:S01]  /*2af0*/  UIADD3 UR13, UPT, UPT, UR13, 0x50, URZ ;  /* 0x000000500d0d7890 */ /* 0x000fe2000fffe0ff */
[----:B------:R-:W-:-:S03]  /*2b00*/  SHF.L.U32 R3, R12, 0x1f, RZ ;  /* 0x0000001f0c037819 */ /* 0x000fc600000006ff */
[----:B------:R-:W-:-:S09]  /*2b10*/  ULEA UR4, UR6, UR13, 0x3 ;  /* 0x0000000d06047291 */ /* 0x000fd2000f8e18ff */
[----:B------:R-:W2:Y:S02]  /*2b20*/  SYNCS.PHASECHK.TRANS64.TRYWAIT P0, [UR4], R3 ;  /* 0x00000003ff0075a7 */ /* 0x000ea40008001104 */
[----:B--2---:R-:W-:Y:S05]  /*2b30*/  @!P0 BRA `(.L_x_44) ;  /* 0x0000005c00708947 */ /* 0x004fea0003800000 */
.L_x_145:
[----:B------:R-:W-:-:S04]  /*2b40*/  UIADD3 UR4, UPT, UPT, UR6, 0x1, URZ ;  /* 0x0000000106047890 */ /* 0x000fc8000fffe0ff */
[----:B------:R-:W-:-:S04]  /*2b50*/  UISETP.NE.AND UP0, UPT, UR4, 0xa, UPT ;  /* 0x0000000a0400788c */ /* 0x000fc8000bf05270 */
[----:B------:R-:W-:Y:S02]  /*2b60*/  USEL UR6, URZ, 0x1, UP0 ;  /* 0x00000001ff067887 */ /* 0x000fe40008000000 */
[----:B------:R-:W-:-:S04]  /*2b70*/  USEL UR4, UR4, URZ, UP0 ;  /* 0x000000ff04047287 */ /* 0x000fc80008000000 */
[----:B------:R-:W-:Y:S01]  /*2b80*/  ULEA UR5, UR4, UR13, 0x3 ;  /* 0x0000000d04057291 */ /* 0x000fe2000f8e18ff */
[----:B------:R-:W-:-:S04]  /*2b90*/  LOP3.LUT R2, R12, UR6, RZ, 0x3c, !PT ;  /* 0x000000060c027c12 */ /* 0x000fc8000f8e3cff */
[----:B-1----:R-:W-:-:S04]  /*2ba0*/  SHF.L.U32 R3, R2, 0x1f, RZ ;  /* 0x0000001f02037819 */ /* 0x002fc800000006ff */
[----:B------:R-:W1:Y:S02]  /*2bb0*/  SYNCS.PHASECHK.TRANS64.TRYWAIT P0, [UR5], R3 ;  /* 0x00000003ff0075a7 */ /* 0x000e640008001105 */
[----:B-1----:R-:W-:Y:S05]  /*2bc0*/  @!P0 BRA `(.L_x_45) ;  /* 0x0000005c00648947 */ /* 0x002fea0003800000 */
.L_x_147:
        /* <DEDUP_REMOVED lines=9> */
.L_x_149:
        /* <DEDUP_REMOVED lines=9> */
.L_x_151:
        /* <DEDUP_REMOVED lines=9> */
.L_x_153:
        /* <DEDUP_REMOVED lines=9> */
.L_x_155:
        /* <DEDUP_REMOVED lines=9> */
.L_x_157:
        /* <DEDUP_REMOVED lines=9> */
.L_x_159:
        /* <DEDUP_REMOVED lines=9> */
.L_x_161:
[----:B------:R-:W-:-:S04]  /*2fc0*/  UIADD3 UR4, UPT, UPT, UR4, 0x1, URZ ;  /* 0x0000000104047890 */ /* 0x000fc8000fffe0ff */
[----:B------:R-:W-:-:S04]  /*2fd0*/  UISETP.NE.AND UP0, UPT, UR4, 0xa, UPT ;  /* 0x0000000a0400788c */ /* 0x000fc8000bf05270 */
[----:B------:R-:W-:Y:S02]  /*2fe0*/  USEL UR5, URZ, 0x1, UP0 ;  /* 0x00000001ff057887 */ /* 0x000fe40008000000 */
[----:B------:R-:W-:-:S04]  /*2ff0*/  USEL UR4, UR4, URZ, UP0 ;  /* 0x000000ff04047287 */ /* 0x000fc80008000000 */
[----:B------:R-:W-:Y:S01]  /*3000*/  ULEA UR4, UR4, UR13, 0x3 ;  /* 0x0000000d04047291 */ /* 0x000fe2000f8e18ff */
[----:B-1----:R-:W-:-:S04]  /*3010*/  LOP3.LUT R3, R2, UR5, RZ, 0x3c, !PT ;  /* 0x0000000502037c12 */ /* 0x002fc8000f8e3cff */
[----:B------:R-:W-:Y:S01]  /*3020*/  SHF.L.U32 R3, R3, 0x1f, RZ ;  /* 0x0000001f03037819 */ /* 0x000fe200000006ff */
[----:B------:R-:W-:-:S07]  /*3030*/  IMAD.U32 R0, RZ, RZ, UR4 ;  /* 0x00000004ff007e24 */ /* 0x000fce000f8e00ff */
.L_x_53:
[----:B-1----:R1:W2:Y:S02]  /*3040*/  SYNCS.PHASECHK.TRANS64.TRYWAIT P0, [R0+URZ], R3 ;  /* 0x00000003000075a7 */ /* 0x0022a400080011ff */
[----:B--2---:R-:W-:Y:S05]  /*3050*/  @!P0 NANOSLEEP.SYNCS 0x989680 ;  /* 0x009896800000895d */ /* 0x004fea0003900000 */
[----:B------:R-:W2:Y:S02]  /*3060*/  @!P0 SYNCS.PHASECHK.TRANS64 P0, [R0+URZ], R3 ;  /* 0x00000003000085a7 */ /* 0x000ea400080010ff */
[----:B--2---:R-:W-:Y:S05]  /*3070*/  @P0 EXIT ;  /* 0x000000000000094d */ /* 0x004fea0003800000 */
[----:B------:R-:W-:Y:S05]  /*3080*/  BRA `(.L_x_53) ;  /* 0xfffffffc00ec7947 */ /* 0x000fea000383ffff */
.L_x_23:
[----:B------:R-:W2:Y:S02]  /*3090*/  S2UR UR4, SR_CgaCtaId ;  /* 0x00000000000479c3 */ /* 0x000ea40000008800 */
[----:B--2---:R-:W-:-:S04]  /*30a0*/  UISETP.NE.AND UP0, UPT, UR4, URZ, UPT ;  /* 0x000000ff0400728c */ /* 0x004fc8000bf05270 */
[----:B------:R-:W-:-:S09]  /*30b0*/  UISETP.NE.OR UP0, UPT, UR22, 0x1, UP0 ;  /* 0x000000011600788c */ /* 0x000fd20008705670 */
[----:B------:R-:W-:Y:S05]  /*30c0*/  BRA.U UP0, `(.L_x_54) ;  /* 0x00000005004c7547 */ /* 0x000fea000b800000 */
[----:B------:R-:W2:Y:S01]  /*30d0*/  S2UR UR5, SR_CgaCtaId ;  /* 0x00000000000579c3 */ /* 0x000ea20000008800 */
[----:B------:R-:W-:Y:S01]  /*30e0*/  UMOV UR4, 0x400 ;  /* 0x0000040000047882 */ /* 0x000fe20000000000 */
[----:B------:R-:W-:Y:S01]  /*30f0*/  ISETP.GE.U32.AND P2, PT, R0, 0x8, PT ;  /* 0x000000080000780c */ /* 0x000fe20003f46070 */
[----:B------:R-:W-:Y:S01]  /*3100*/  IMAD.MOV.U32 R12, RZ, RZ, 0x1 ;  /* 0x00000001ff0c7424 */ /* 0x000fe200078e00ff */
[----:B------:R-:W-:Y:S02]  /*3110*/  CS2R R10, SRZ ;  /* 0x00000000000a7805 */ /* 0x000fe4000001ff00 */
[----:B------:R-:W-:Y:S01]  /*3120*/  CS2R R8, SRZ ;  /* 0x0000000000087805 */ /* 0x000fe2000001ff00 */
[----:B--2---:R-:W-:-:S03]  /*3130*/  ULEA UR6, UR5, UR4, 0x18 ;  /* 0x0000000405067291 */ /* 0x004fc6000f8ec0ff */
[----:B------:R-:W-:-:S09]  /*3140*/  UMOV UR5, URZ ;  /* 0x000000ff00057c82 */ /* 0x000fd20008000000 */
.L_x_58:
[----:B------:R-:W-:Y:S02]  /*3150*/  LEA R2, R8, UR6, 0x3 ;  /* 0x0000000608027c11 */ /* 0x000fe4000f8e18ff */
[----:B------:R-:W-:-:S03]  /*3160*/  SHF.L.U32 R5, R9, 0x1f, RZ ;  /* 0x0000001f09057819 */ /* 0x000fc600000006ff */
[----:B------:R-:W-:Y:S01]  /*3170*/  VIADD R4, R2, 0x150 ;  /* 0x0000015002047836 */ /* 0x000fe20000000000 */
[----:B------:R-:W2:Y:S02]  /*3180*/  SYNCS.PHASECHK.TRANS64.TRYWAIT P0, [R2+URZ+0x140], R5 ;  /* 0x00014005020075a7 */ /* 0x000ea400080011ff */
[----:B--2---:R-:W-:Y:S05]  /*3190*/  @!P0 BRA `(.L_x_55) ;  /* 0x0000005800b08947 */ /* 0x004fea0003800000 */
.L_x_162:
[----:B------:R-:W-:Y:S01]  /*31a0*/  ULEA UR4, UR5, UR6, 0x3 ;  /* 0x0000000605047291 */ /* 0x000fe2000f8e18ff */
[----:B------:R-:W-:Y:S02]  /*31b0*/  PRMT R4, RZ, 0x654, R4 ;  /* 0x00000654ff047816 */ /* 0x000fe40000000004 */
[----:B--2---:R-:W-:Y:S01]  /*31c0*/  SHF.L.U32 R5, R12, 0x1f, RZ ;  /* 0x0000001f0c057819 */ /* 0x004fe200000006ff */
[----:B------:R-:W-:Y:S01]  /*31d0*/  UIADD3 UR7, UPT, UPT, UR4, 0xe0, URZ ;  /* 0x000000e004077890 */ /* 0x000fe2000fffe0ff */
[----:B------:R2:W-:Y:S05]  /*31e0*/  SYNCS.ARRIVE.TRANS64.RED.A1T0 RZ, [R4+URZ], RZ ;  /* 0x000000ff04ff79a7 */ /* 0x0005ea00081004ff */
[----:B------:R-:W-:Y:S01]  /*31f0*/  IMAD.U32 R7, RZ, RZ, UR7 ;  /* 0x00000007ff077e24 */ /* 0x000fe2000f8e00ff */
[----:B------:R-:W3:Y:S04]  /*3200*/  SYNCS.PHASECHK.TRANS64.TRYWAIT P0, [UR4+0xf0], R5 ;  /* 0x0000f005ff0075a7 */ /* 0x000ee80008001104 */
[----:B------:R-:W-:Y:S01]  /*3210*/  PRMT R6, R0, 0x654, R7 ;  /* 0x0000065400067816 */ /* 0x000fe20000000007 */
[----:B--2---:R-:W-:Y:S01]  /*3220*/  @!P2 IMAD.MOV.U32 R4, RZ, RZ, 0x10 ;  /* 0x00000010ff04a424 */ /* 0x004fe200078e00ff */
[----:B---3--:R-:W-:Y:S06]  /*3230*/  @!P0 BRA `(.L_x_56) ;  /* 0x00000058009c8947 */ /* 0x008fec0003800000 */
.L_x_164:
[----:B------:R-:W-:Y:S01]  /*3240*/  ULEA UR8, UR5, UR6, 0x4 ;  /* 0x0000000605087291 */ /* 0x000fe2000f8e20ff */
[----:B------:R-:W-:Y:S01]  /*3250*/  SEL R3, R6, R3, !P2 ;  /* 0x0000000306037207 */ /* 0x000fe20005000000 */
[----:B------:R-:W-:Y:S01]  /*3260*/  UIADD3 UR9, UPT, UPT, UR4, 0xe0, URZ ;  /* 0x000000e004097890 */ /* 0x000fe2000fffe0ff */
[----:B--2---:R-:W-:Y:S01]  /*3270*/  LEA R2, R11, UR6, 0x3 ;  /* 0x000000060b027c11 */ /* 0x004fe2000f8e18ff */
[----:B------:R-:W-:Y:S01]  /*3280*/  UIADD3 UR8, UPT, UPT, UR8, 0x170, URZ ;  /* 0x0000017008087890 */ /* 0x000fe2000fffe0ff */
[----:B------:R-:W-:Y:S01]  /*3290*/  SHF.L.U32 R5, R10, 0x1f, RZ ;  /* 0x0000001f0a057819 */ /* 0x000fe200000006ff */
[----:B------:R2:W-:Y:S01]  /*32a0*/  @!P2 SYNCS.ARRIVE.TRANS64.RED RZ, [R3+URZ], R4 ;  /* 0x0000000403ffa9a7 */ /* 0x0005e200080004ff */
[----:B------:R-:W-:Y:S01]  /*32b0*/  UIADD3 UR4, UPT, UPT, UR5, 0x1, URZ ;  /* 0x0000000105047890 */ /* 0x000fe2000fffe0ff */
[----:B------:R-:W-:-:S03]  /*32c0*/  VIADD R8, R8, 0x1 ;  /* 0x0000000108087836 */ /* 0x000fc60000000000 */
[----:B------:R-:W-:Y:S02]  /*32d0*/  UISETP.NE.AND UP0, UPT, UR4, 0x2, UPT ;  /* 0x000000020400788c */ /* 0x000fe4000bf05270 */
[----:B------:R-:W-:Y:S06]  /*32e0*/  UGETNEXTWORKID.BROADCAST [UR8], [UR9] ;  /* 0x00000000080073ca */ /* 0x000fec0008000100 */
[----:B------:R-:W-:Y:S01]  /*32f0*/  USEL UR7, URZ, 0x1, UP0 ;  /* 0x00000001ff077887 */ /* 0x000fe20008000000 */
[----:B------:R-:W-:Y:S01]  /*3300*/  ISETP.NE.AND P0, PT, R8, 0x2, PT ;  /* 0x000000020800780c */ /* 0x000fe20003f05270 */
[----:B------:R-:W-:Y:S01]  /*3310*/  USEL UR5, UR4, URZ, UP0 ;  /* 0x000000ff04057287 */ /* 0x000fe20008000000 */
[----:B------:R-:W3:Y:S03]  /*3320*/  SYNCS.PHASECHK.TRANS64.TRYWAIT P1, [R2+URZ+0xe0], R5 ;  /* 0x0000e005020075a7 */ /* 0x000ee600080211ff */
[----:B------:R-:W-:Y:S01]  /*3330*/  LOP3.LUT R12, R12, UR7, RZ, 0x3c, !PT ;  /* 0x000000070c0c7c12 */ /* 0x000fe2000f8e3cff */
[----:B--23--:R-:W-:Y:S07]  /*3340*/  @!P1 BRA `(.L_x_57) ;  /* 0x0000005800709947 */ /* 0x00cfee0003800000 */
.L_x_165:
[C---:B------:R-:W-:Y:S01]  /*3350*/  LEA R4, R11.reuse, UR6, 0x4 ;  /* 0x000000060b047c11 */ /* 0x040fe2000f8e20ff */
[----:B--2---:R-:W-:Y:S01]  /*3360*/  VIADD R2, R2, 0xf0 ;  /* 0x000000f002027836 */ /* 0x004fe20000000000 */
[----:B------:R-:W-:Y:S01]  /*3370*/  SEL R8, R8, RZ, P0 ;  /* 0x000000ff08087207 */ /* 0x000fe20000000000 */
[----:B------:R-:W-:-:S03]  /*3380*/  VIADD R11, R11, 0x1 ;  /* 0x000000010b0b7836 */ /* 0x000fc60000000000 */
[----:B------:R-:W2:Y:S01]  /*3390*/  LDS.128 R4, [R4+0x170] ;  /* 0x0001700004047984 */ /* 0x000ea20000000c00 */
[----:B------:R-:W-:Y:S02]  /*33a0*/  PRMT R2, RZ, 0x654, R2 ;  /* 0x00000654ff027816 */ /* 0x000fe40000000002 */
[C---:B------:R-:W-:Y:S01]  /*33b0*/  ISETP.NE.AND P1, PT, R11.reuse, 0x2, PT ;  /* 0x000000020b00780c */ /* 0x040fe20003f25270 */
[----:B------:R-:W-:Y:S01]  /*33c0*/  @!PT LDS RZ, [RZ] ;  /* 0x00000000fffff984 */ /* 0x000fe20000000800 */
[----:B------:R-:W-:Y:S01]  /*33d0*/  @!PT LDS RZ, [RZ] ;  /* 0x00000000fffff984 */ /* 0x000fe20000000800 */
[----:B------:R-:W-:Y:S01]  /*33e0*/  @!PT LDS RZ, [RZ] ;  /* 0x00000000fffff984 */ /* 0x000fe20000000800 */
[----:B------:R-:W-:Y:S01]  /*33f0*/  @!PT LDS RZ, [RZ] ;  /* 0x00000000fffff984 */ /* 0x000fe20000000800 */
[----:B------:R3:W-:Y:S06]  /*3400*/  MEMBAR.ALL.CTA ;  /* 0x0000000000007992 */ /* 0x0007ec0000008000 */
[----:B---3--:R-:W3:Y:S01]  /*3410*/  FENCE.VIEW.ASYNC.S ;  /* 0x00000000000073c6 */ /* 0x008ee20000000000 */
[----:B------:R-:W-:Y:S01]  /*3420*/  SEL R11, R11, RZ, P1 ;  /* 0x000000ff0b0b7207 */ /* 0x000fe20000800000 */
[----:B---3--:R3:W-:Y:S01]  /*3430*/  SYNCS.ARRIVE.TRANS64.RED.A1T0 RZ, [R2+URZ], RZ ;  /* 0x000000ff02ff79a7 */ /* 0x0087e200081004ff */
[----:B--2---:R-:W-:-:S02]  /*3440*/  LOP3.LUT P3, RZ, R6, 0x1, RZ, 0xc0, !PT ;  /* 0x0000000106ff7812 */ /* 0x004fc4000786c0ff */
[----:B------:R-:W-:-:S04]  /*3450*/  SEL R5, RZ, 0x1, P1 ;  /* 0x00000001ff057807 */ /* 0x000fc80000800000 */
[----:B------:R-:W-:Y:S02]  /*3460*/  LOP3.LUT R10, R10, R5, RZ, 0x3c, !PT ;  /* 0x000000050a0a7212 */ /* 0x000fe400078e3cff */
[----:B---3--:R-:W-:-:S04]  /*3470*/  SEL R2, RZ, 0x1, P0 ;  /* 0x00000001ff027807 */ /* 0x008fc80000000000 */
[----:B------:R-:W-:Y:S01]  /*3480*/  LOP3.LUT R9, R9, R2, RZ, 0x3c, !PT ;  /* 0x0000000209097212 */ /* 0x000fe200078e3cff */
[----:B------:R-:W-:Y:S06]  /*3490*/  @P3 BRA `(.L_x_58) ;  /* 0xfffffffc002c3947 */ /* 0x000fec000383ffff */
[----:B------:R-:W-:Y:S01]  /*34a0*/  ULEA UR4, UR5, UR6, 0x3 ;  /* 0x0000000605047291 */ /* 0x000fe2000f8e18ff */
[----:B------:R-:W-:-:S08]  /*34b0*/  SHF.L.U32 R3, R12, 0x1f, RZ ;  /* 0x0000001f0c037819 */ /* 0x000fd000000006ff */
[----:B------:R-:W2:Y:S02]  /*34c0*/  SYNCS.PHASECHK.TRANS64 P0, [UR4+0xf0], R3 ;  /* 0x0000f003ff0075a7 */ /* 0x000ea40008001004 */
[----:B--2---:R-:W-:Y:S05]  /*34d0*/  @P0 BRA `(.L_x_59) ;  /* 0x0000000000080947 */ /* 0x004fea0003800000 */
[----:B------:R-:W2:Y:S02]  /*34e0*/  SYNCS.PHASECHK.TRANS64.TRYWAIT P0, [UR4+0xf0], R3 ;  /* 0x0000f003ff0075a7 */ /* 0x000ea40008001104 */
[----:B--2---:R-:W-:Y:S05]  /*34f0*/  @!P0 BRA `(.L_x_60) ;  /* 0x0000005800188947 */ /* 0x004fea0003800000 */
.L_x_59:
[----:B------:R-:W-:-:S04]  /*3500*/  UIADD3 UR7, UPT, UPT, UR5, 0x1, URZ ;  /* 0x0000000105077890 */ /* 0x000fc8000fffe0ff */
[----:B------:R-:W-:-:S04]  /*3510*/  UISETP.NE.AND UP0, UPT, UR7, 0x2, UPT ;  /* 0x000000020700788c */ /* 0x000fc8000bf05270 */
[----:B------:R-:W-:Y:S02]  /*3520*/  USEL UR8, URZ, 0x1, UP0 ;  /* 0x00000001ff087887 */ /* 0x000fe40008000000 */
[----:B------:R-:W-:-:S04]  /*3530*/  USEL UR7, UR7, URZ, UP0 ;  /* 0x000000ff07077287 */ /* 0x000fc80008000000 */
[----:B------:R-:W-:Y:S01]  /*3540*/  ULEA UR7, UR7, UR6, 0x3 ;  /* 0x0000000607077291 */ /* 0x000fe2000f8e18ff */
[----:B--2---:R-:W-:-:S04]  /*3550*/  LOP3.LUT R3, R12, UR8, RZ, 0x3c, !PT ;  /* 0x000000080c037c12 */ /* 0x004fc8000f8e3cff */
[----:B------:R-:W-:-:S04]  /*3560*/  SHF.L.U32 R0, R3, 0x1f, RZ ;  /* 0x0000001f03007819 */ /* 0x000fc800000006ff */
[----:B------:R-:W2:Y:S02]  /*3570*/  SYNCS.PHASECHK.TRANS64 P0, [UR7+0xf0], R0 ;  /* 0x0000f000ff0075a7 */ /* 0x000ea40008001007 */
[----:B-12---:R-:W-:Y:S05]  /*3580*/  @P0 EXIT ;  /* 0x000000000000094d */ /* 0x006fea0003800000 */
[----:B------:R-:W-:Y:S02]  /*3590*/  SHF.L.U32 R3, R3, 0x1f, RZ ;  /* 0x0000001f03037819 */ /* 0x000fe400000006ff */
[----:B------:R-:W-:-:S07]  /*35a0*/  MOV R0, UR7 ;  /* 0x0000000700007c02 */ /* 0x000fce0008000f00 */
.L_x_61:
[----:B-1----:R1:W2:Y:S02]  /*35b0*/  SYNCS.PHASECHK.TRANS64.TRYWAIT P0, [R0+URZ+0xf0], R3 ;  /* 0x0000f003000075a7 */ /* 0x0022a400080011ff */
[----:B--2---:R-:W-:Y:S05]  /*35c0*/  @!P0 NANOSLEEP.SYNCS 0x989680 ;  /* 0x009896800000895d */ /* 0x004fea0003900000 */
[----:B------:R-:W2:Y:S02]  /*35d0*/  @!P0 SYNCS.PHASECHK.TRANS64 P0, [R0+URZ+0xf0], R3 ;  /* 0x0000f003000085a7 */ /* 0x000ea400080010ff */
[----:B--2---:R-:W-:Y:S05]  /*35e0*/  @P0 EXIT ;  /* 0x000000000000094d */ /* 0x004fea0003800000 */
[----:B------:R-:W-:Y:S05]  /*35f0*/  BRA `(.L_x_61) ;  /* 0xfffffffc00ec7947 */ /* 0x000fea000383ffff */
.L_x_54:
[----:B------:R-:W-:Y:S05]  /*3600*/  BRA.U UP5, `(.L_x_62) ;  /* 0x0000001105dc7547 */ /* 0x000fea000b800000 */
[----:B------:R-:W2:Y:S01]  /*3610*/  S2UR UR7, SR_CgaCtaId ;  /* 0x00000000000779c3 */ /* 0x000ea20000008800 */
[----:B------:R-:W-:Y:S01]  /*3620*/  UMOV UR4, 0x40 ;  /* 0x0000004000047882 */ /* 0x000fe20000000000 */
[----:B------:R-:W-:Y:S01]  /*3630*/  NOP ;  /* 0x0000000000007918 */ /* 0x000fe20000000000 */
[----:B------:R-:W-:Y:S01]  /*3640*/  UMOV UR6, 0x400 ;  /* 0x0000040000067882 */ /* 0x000fe20000000000 */
[----:B--2---:R-:W-:Y:S02]  /*3650*/  ULEA UR5, UR7, UR4, 0x18 ;  /* 0x0000000407057291 */ /* 0x004fe4000f8ec0ff */
[----:B------:R-:W-:-:S07]  /*3660*/  ULEA UR6, UR7, UR6, 0x18 ;  /* 0x0000000607067291 */ /* 0x000fce000f8ec0ff */
[----:B------:R-:W2:Y:S02]  /*3670*/  LDS.U8 R0, [UR5+0x1c] ;  /* 0x00001c05ff007984 */ /* 0x000ea40008000000 */
[----:B--2---:R-:W-:-:S13]  /*3680*/  ISETP.NE.AND P0, PT, R0, RZ, PT ;  /* 0x000000ff0000720c */ /* 0x004fda0003f05270 */
[----:B------:R-:W-:Y:S05]  /*3690*/  @P0 BRA `(.L_x_63) ;  /* 0x0000000400080947 */ /* 0x000fea0003800000 */
[----:B------:R-:W-:Y:S02]  /*36a0*/  UISETP.NE.U32.AND UP1, UPT, UR46, 0x1, UPT ;  /* 0x000000012e00788c */ /* 0x000fe4000bf25070 */
[----:B------:R-:W-:-:S07]  /*36b0*/  UIADD3 UR7, UPT, UPT, UR5, 0x8, URZ ;  /* 0x0000000805077890 */ /* 0x000fce000fffe0ff */
[----:B------:R-:W-:Y:S05]  /*36c0*/  BRA.U !UP1, `(.L_x_64) ;  /* 0x00000001099c7547 */ /* 0x000fea000b800000 */
[----:B------:R-:W-:Y:S01]  /*36d0*/  ELECT P0, URZ, PT ;  /* 0x0000000000ff782f */ /* 0x000fe20003800000 */
[----:B------:R-:W-:-:S12]  /*36e0*/  BSSY B0, `(.L_x_64) ;  /* 0x0000025000007945 */ /* 0x000fd80003800000 */
[----:B------:R-:W-:Y:S05]  /*36f0*/  @!P0 BRA `(.L_x_65) ;  /* 0x00000000008c8947 */ /* 0x000fea0003800000 */
[----:B------:R-:W-:-:S05]  /*3700*/  UMOV UR4, 0x10 ;  /* 0x0000001000047882 */ /* 0x000fca0000000000 */
[----:B------:R-:W-:Y:S04]  /*3710*/  DEPBAR.LE SB2, 0x36 ;  /* 0x0000ad800000791a */ /* 0x000fe80000000000 */
[----:B------:R-:W2:Y:S02]  /*3720*/  UTCATOMSWS.2CTA.FIND_AND_SET.ALIGN UP0, UR4, UR4 ;  /* 0x00000004000475e3 */ /* 0x000ea40008200800 */
[----:B--2---:R-:W-:Y:S01]  /*3730*/  MOV R11, UR4 ;  /* 0x00000004000b7c02 */ /* 0x004fe20008000f00 */
[----:B------:R-:W-:Y:S06]  /*3740*/  BRA.U UP0, `(.L_x_66) ;  /* 0x0000000100187547 */ /* 0x000fec000b800000 */
.L_x_67:
[----:B------:R-:W-:Y:S05]  /*3750*/  NANOSLEEP 0x64 ;  /* 0x000000640000795d */ /* 0x000fea0003800000 */
[----:B------:R-:W-:-:S05]  /*3760*/  UMOV UR4, 0x10 ;  /* 0x0000001000047882 */ /* 0x000fca0000000000 */
[----:B------:R-:W-:Y:S04]  /*3770*/  DEPBAR.LE SB2, 0x36 ;  /* 0x0000ad800000791a */ /* 0x000fe80000000000 */
[----:B------:R-:W2:Y:S02]  /*3780*/  UTCATOMSWS.2CTA.FIND_AND_SET.ALIGN UP0, UR4, UR4 ;  /* 0x00000004000475e3 */ /* 0x000ea40008200800 */
[----:B--2---:R-:W-:Y:S01]  /*3790*/  MOV R11, UR4 ;  /* 0x00000004000b7c02 */ /* 0x004fe20008000f00 */
[----:B------:R-:W-:Y:S05]  /*37a0*/  BRA.U !UP0, `(.L_x_67) ;  /* 0xfffffffd08e87547 */ /* 0x000fea000b83ffff */
.L_x_66:
[----:B------:R-:W2:Y:S01]  /*37b0*/  LDS R7, [UR5+0x10] ;  /* 0x00001005ff077984 */ /* 0x000ea20008000800 */
[----:B------:R-:W-:Y:S01]  /*37c0*/  IMAD.U32 R5, RZ, RZ, UR6 ;  /* 0x00000006ff057e24 */ /* 0x000fe2000f8e00ff */
[----:B------:R-:W-:-:S03]  /*37d0*/  MOV R4, UR45 ;  /* 0x0000002d00047c02 */ /* 0x000fc60008000f00 */
[----:B------:R-:W-:Y:S01]  /*37e0*/  VIADD R5, R5, 0x190 ;  /* 0x0000019005057836 */ /* 0x000fe20000000000 */
[----:B--2---:R-:W-:-:S04]  /*37f0*/  SHF.L.U32 R7, R7, 0x1f, RZ ;  /* 0x0000001f07077819 */ /* 0x004fc800000006ff */
[----:B------:R-:W2:Y:S02]  /*3800*/  SYNCS.PHASECHK.TRANS64.TRYWAIT P0, [UR5+0x8], R7 ;  /* 0x00000807ff0075a7 */ /* 0x000ea40008001105 */
[----:B--2---:R-:W-:Y:S05]  /*3810*/  @P0 BRA `(.L_x_68) ;  /* 0x0000000000080947 */ /* 0x004fea0003800000 */
[----:B------:R-:W2:Y:S02]  /*3820*/  SYNCS.PHASECHK.TRANS64.TRYWAIT P0, [UR5+0x8], R7 ;  /* 0x00000807ff0075a7 */ /* 0x000ea40008001105 */
[----:B--2---:R-:W-:Y:S05]  /*3830*/  @!P0 BRA `(.L_x_69) ;  /* 0x0000005400608947 */ /* 0x004fea0003800000 */
.L_x_68:
[----:B--2---:R-:W-:Y:S01]  /*3840*/  HFMA2 R0, -RZ, RZ, 0, 5.9604644775390625e-08 ;  /* 0x00000001ff007431 */ /* 0x004fe200000001ff */
[----:B------:R-:W-:Y:S01]  /*3850*/  UPRMT UR4, UR45, 0x654, UR7 ;  /* 0x000006542d047896 */ /* 0x000fe20008000007 */
[----:B------:R-:W-:Y:S01]  /*3860*/  IMAD.MOV.U32 R8, RZ, RZ, 0xffff ;  /* 0x0000ffffff087424 */ /* 0x000fe200078e00ff */
[----:B------:R-:W-:Y:S01]  /*3870*/  PRMT R4, R4, 0x654, R5 ;  /* 0x0000065404047816 */ /* 0x000fe20000000005 */
[----:B------:R-:W-:Y:S02]  /*3880*/  IMAD.MOV.U32 R6, RZ, RZ, 0x4 ;  /* 0x00000004ff067424 */ /* 0x000fe400078e00ff */
[----:B------:R-:W-:Y:S01]  /*3890*/  IMAD.SHL.U32 R9, R11, 0x20, RZ ;  /* 0x000000200b097824 */ /* 0x000fe200078e00ff */
[----:B------:R-:W-:Y:S02]  /*38a0*/  MOV R5, UR4 ;  /* 0x0000000400057c02 */ /* 0x000fe40008000f00 */
[-C--:B------:R-:W-:Y:S01]  /*38b0*/  SHF.L.U32 R8, R8, R11.reuse, RZ ;  /* 0x0000000b08087219 */ /* 0x080fe200000006ff */
[----:B------:R2:W-:Y:S01]  /*38c0*/  SYNCS.ARRIVE.TRANS64.RED RZ, [UR4], R6 ;  /* 0x00000006ffff79a7 */ /* 0x0005e20008000404 */
[----:B------:R-:W-:Y:S01]  /*38d0*/  SHF.L.U32 R7, R0, R11, RZ ;  /* 0x0000000b00077219 */ /* 0x000fe200000006ff */
[----:B------:R2:W-:Y:S04]  /*38e0*/  STS [UR6+0x190], R9 ;  /* 0x00019009ff007988 */ /* 0x0005e80008000806 */
[----:B------:R2:W-:Y:S04]  /*38f0*/  STAS [R4.64], R11 ;  /* 0x0000000b04007dbd */ /* 0x0005e8000c0008ff */
[----:B------:R2:W-:Y:S04]  /*3900*/  ATOMS.OR RZ, [UR5+0x14], R8 ;  /* 0x00001408ffff798c */ /* 0x0005e8000b000005 */
[----:B------:R2:W-:Y:S04]  /*3910*/  ATOMS.OR RZ, [UR5+0x18], R7 ;  /* 0x00001807ffff798c */ /* 0x0005e8000b000005 */
[----:B------:R2:W-:Y:S02]  /*3920*/  ATOMS.XOR RZ, [UR5+0x10], R0 ;  /* 0x00001000ffff798c */ /* 0x0005e4000b800005 */
.L_x_65:
[----:B-1----:R-:W-:Y:S05]  /*3930*/  BSYNC B0 ;  /* 0x0000000000007941 */ /* 0x002fea0003800000 */
.L_x_64:
[----:B------:R-:W-:Y:S05]  /*3940*/  BRA.U UP1, `(.L_x_70) ;  /* 0x00000001016c7547 */ /* 0x000fea000b800000 */
[----:B------:R-:W-:-:S03]  /*3950*/  UMOV UR4, 0xffffffff ;  /* 0xffffffff00047882 */ /* 0x000fc60000000000 */
[----:B------:R-:W-:Y:S05]  /*3960*/  BRA.DIV UR4, `(.L_x_71) ;  /* 0x00000056042c7947 */ /* 0x000fea000b800000 */
[----:B------:R-:W-:-:S13]  /*3970*/  ELECT P0, URZ, PT ;  /* 0x0000000000ff782f */ /* 0x000fda0003800000 */
.L_x_169:
[----:B------:R-:W-:Y:S05]  /*3980*/  @!P0 BRA `(.L_x_70) ;  /* 0x00000000005c8947 */ /* 0x000fea0003800000 */
[----:B--2---:R-:W2:Y:S02]  /*3990*/  LDS R5, [UR5+0x10] ;  /* 0x00001005ff057984 */ /* 0x004ea40008000800 */
[----:B--2---:R-:W-:-:S04]  /*39a0*/  SHF.L.U32 R5, R5, 0x1f, RZ ;  /* 0x0000001f05057819 */ /* 0x004fc800000006ff */
[----:B------:R-:W2:Y:S02]  /*39b0*/  SYNCS.PHASECHK.TRANS64.TRYWAIT P0, [UR5+0x8], R5 ;  /* 0x00000805ff0075a7 */ /* 0x000ea40008001105 */
[----:B--2---:R-:W-:Y:S05]  /*39c0*/  @P0 BRA `(.L_x_72) ;  /* 0x0000000000080947 */ /* 0x004fea0003800000 */
[----:B------:R-:W2:Y:S02]  /*39d0*/  SYNCS.PHASECHK.TRANS64.TRYWAIT P0, [UR5+0x8], R5 ;  /* 0x00000805ff0075a7 */ /* 0x000ea40008001105 */
[----:B--2---:R-:W-:Y:S05]  /*39e0*/  @!P0 BRA `(.L_x_73) ;  /* 0x0000005400308947 */ /* 0x004fea0003800000 */
.L_x_72:
[----:B------:R-:W3:Y:S01]  /*39f0*/  LDS R7, [UR6+0x190] ;  /* 0x00019006ff077984 */ /* 0x000ee20008000800 */
[----:B--2---:R-:W-:Y:S02]  /*3a00*/  HFMA2 R0, -RZ, RZ, 0, 5.9604644775390625e-08 ;  /* 0x00000001ff007431 */ /* 0x004fe400000001ff */
[----:B------:R-:W-:Y:S01]  /*3a10*/  IMAD.MOV.U32 R4, RZ, RZ, 0xffff ;  /* 0x0000ffffff047424 */ /* 0x000fe200078e00ff */
[----:B------:R-:W-:Y:S01]  /*3a20*/  UPRMT UR4, UR45, 0x654, UR7 ;  /* 0x000006542d047896 */ /* 0x000fe20008000007 */
[----:B---3--:R-:W-:-:S03]  /*3a30*/  IMAD.SHL.U32 R5, R7, 0x20, RZ ;  /* 0x0000002007057824 */ /* 0x008fc600078e00ff */
[-C--:B------:R-:W-:Y:S02]  /*3a40*/  SHF.L.U32 R4, R4, R7.reuse, RZ ;  /* 0x0000000704047219 */ /* 0x080fe400000006ff */
[----:B------:R-:W-:Y:S01]  /*3a50*/  SHF.L.U32 R7, R0, R7, RZ ;  /* 0x0000000700077219 */ /* 0x000fe200000006ff */
[----:B------:R3:W-:Y:S04]  /*3a60*/  STS [UR6+0x190], R5 ;  /* 0x00019005ff007988 */ /* 0x0007e80008000806 */
[----:B------:R3:W-:Y:S04]  /*3a70*/  ATOMS.OR RZ, [UR5+0x14], R4 ;  /* 0x00001404ffff798c */ /* 0x0007e8000b000005 */
[----:B------:R3:W-:Y:S01]  /*3a80*/  ATOMS.OR RZ, [UR5+0x18], R7 ;  /* 0x00001807ffff798c */ /* 0x0007e2000b000005 */
[----:B------:R-:W-:Y:S03]  /*3a90*/  SYNCS.ARRIVE.TRANS64.RED.A1T0 RZ, [UR4], RZ ;  /* 0x000000ffffff79a7 */ /* 0x000fe60008100404 */
[----:B------:R3:W-:Y:S01]  /*3aa0*/  ATOMS.XOR RZ, [UR5+0x10], R0 ;  /* 0x00001000ffff798c */ /* 0x0007e2000b800005 */
[----:B------:R-:W-:Y:S05]  /*3ab0*/  BRA `(.L_x_70) ;  /* 0x0000000000107947 */ /* 0x000fea0003800000 */
.L_x_63:
[----:B------:R-:W-:Y:S02]  /*3ac0*/  MOV R0, 0xffffffff ;  /* 0xffffffff00007802 */ /* 0x000fe40000000f00 */
[----:B------:R-:W-:-:S03]  /*3ad0*/  MOV R4, 0x3b00 ;  /* 0x00003b0000047802 */ /* 0x000fc60000000f00 */
[----:B------:R2:W-:Y:S04]  /*3ae0*/  STS [UR6+0x190], R0 ;  /* 0x00019000ff007988 */ /* 0x0005e80008000806 */
[----:B-12--5:R-:W-:Y:S05]  /*3af0*/  CALL.REL.NOINC `($__internal_1_$__cuda_sm10x_tcgen05_guardrail_trap_phase_invalid_during_alloc) ;  /* 0x0000005800907944 */ /* 0x026fea0003c00000 */
.L_x_70:
[----:B------:R-:W-:Y:S05]  /*3b00*/  WARPSYNC.ALL ;  /* 0x0000000000007948 */ /* 0x000fea0003800000 */
[----:B------:R-:W4:Y:S01]  /*3b10*/  S2UR UR4, SR_CgaCtaId ;  /* 0x00000000000479c3 */ /* 0x000f220000008800 */
[----:B------:R-:W-:Y:S01]  /*3b20*/  UMOV UR26, 0x400 ;  /* 0x00000400001a7882 */ /* 0x000fe20000000000 */
[----:B------:R-:W-:-:S06]  /*3b30*/  NOP ;  /* 0x0000000000007918 */ /* 0x000fcc0000000000 */
[----:B------:R-:W-:Y:S06]  /*3b40*/  BAR.ARV 0x6, 0xa0 ;  /* 0x0182800000007b1d */ /* 0x000fec0000002000 */
[----:B------:R-:W1:Y:S01]  /*3b50*/  LDCU UR6, c[0x0][0x38c] ;  /* 0x00007180ff0677ac */ /* 0x000e620008000800 */
[----:B------:R-:W-:Y:S01]  /*3b60*/  LOP3.LUT R3, R3, 0xffff, RZ, 0xc0, !PT ;  /* 0x0000ffff03037812 */ /* 0x000fe200078ec0ff */
[----:B--2---:R-:W-:Y:S01]  /*3b70*/  IMAD.MOV.U32 R9, RZ, RZ, 0x1 ;  /* 0x00000001ff097424 */ /* 0x004fe200078e00ff */
[----:B------:R-:W-:Y:S01]  /*3b80*/  LOP3.LUT R2, R2, 0xffff, RZ, 0xc0, !PT ;  /* 0x0000ffff02027812 */ /* 0x000fe200078ec0ff */
[----:B------:R-:W-:Y:S01]  /*3b90*/  IMAD.MOV.U32 R8, RZ, RZ, RZ ;  /* 0x000000ffff087224 */ /* 0x000fe200078e00ff */
[----:B------:R-:W-:Y:S01]  /*3ba0*/  R2UR UR28, R3 ;  /* 0x00000000031c72ca */ /* 0x000fe200000e0000 */
[----:B------:R-:W-:Y:S01]  /*3bb0*/  UMOV UR32, URZ ;  /* 0x000000ff00207c82 */ /* 0x000fe20008000000 */
[----:B------:R-:W-:-:S02]  /*3bc0*/  R2UR UR42, R2 ;  /* 0x00000000022a72ca */ /* 0x000fc400000e0000 */
[----:B------:R-:W-:Y:S01]  /*3bd0*/  CS2R R2, SRZ ;  /* 0x0000000000027805 */ /* 0x000fe2000001ff00 */
[----:B------:R-:W-:Y:S01]  /*3be0*/  UMOV UR23, URZ ;  /* 0x000000ff00177c82 */ /* 0x000fe20008000000 */
[----:B----4-:R-:W-:Y:S01]  /*3bf0*/  ULEA UR26, UR4, UR26, 0x18 ;  /* 0x0000001a041a7291 */ /* 0x010fe2000f8ec0ff */
[----:B------:R-:W-:Y:S01]  /*3c00*/  UMOV UR22, URZ ;  /* 0x000000ff00167c82 */ /* 0x000fe20008000000 */
[----:B------:R-:W-:Y:S02]  /*3c10*/  UISETP.NE.AND UP3, UPT, UR46, URZ, UPT ;  /* 0x000000ff2e00728c */ /* 0x000fe4000bf65270 */
[----:B------:R-:W-:Y:S02]  /*3c20*/  UIADD3 UR5, UPT, UPT, UR26, 0x6400, URZ ;  /* 0x000064001a057890 */ /* 0x000fe4000fffe0ff */
[----:B------:R-:W-:-:S03]  /*3c30*/  UIADD3 UR4, UPT, UPT, UR26, 0x2e400, URZ ;  /* 0x0002e4001a047890 */ /* 0x000fc6000fffe0ff */
[----:B---3--:R-:W2:Y:S01]  /*3c40*/  LDS R0, [UR26+0x190] ;  /* 0x0001901aff007984 */ /* 0x008ea20008000800 */
[----:B-1----:R-:W-:Y:S02]  /*3c50*/  UIADD3 UR6, UPT, UPT, UR6, 0x3f, URZ ;  /* 0x0000003f06067890 */ /* 0x002fe4000fffe0ff */
[----:B------:R-:W-:Y:S02]  /*3c60*/  USHF.R.U32.HI UR5, URZ, 0x4, UR5 ;  /* 0x00000004ff057899 */ /* 0x000fe40008011605 */
[----:B------:R-:W-:Y:S02]  /*3c70*/  USHF.R.S32.HI UR33, URZ, 0x1f, UR6 ;  /* 0x0000001fff217899 */ /* 0x000fe40008011406 */
[----:B------:R-:W-:Y:S02]  /*3c80*/  USHF.R.U32.HI UR4, URZ, 0x4, UR4 ;  /* 0x00000004ff047899 */ /* 0x000fe40008011604 */
[----:B------:R-:W-:Y:S02]  /*3c90*/  ULEA.HI UR33, UR33, UR6, URZ, 0x6 ;  /* 0x0000000621217291 */ /* 0x000fe4000f8f30ff */
[----:B------:R-:W-:-:S02]  /*3ca0*/  ULOP3.LUT UR5, UR5, 0x3fff, URZ, 0xc0, !UPT ;  /* 0x00003fff05057892 */ /* 0x000fc4000f8ec0ff */
[----:B------:R-:W-:Y:S02]  /*3cb0*/  USHF.R.S32.HI UR33, URZ, 0x6, UR33 ;  /* 0x00000006ff217899 */ /* 0x000fe40008011421 */
[----:B------:R-:W-:Y:S02]  /*3cc0*/  ULOP3.LUT UR30, UR4, 0x3fff, URZ, 0xc0, !UPT ;  /* 0x00003fff041e7892 */ /* 0x000fe4000f8ec0ff */
[----:B------:R-:W-:Y:S01]  /*3cd0*/  UISETP.LT.AND UP0, UPT, UR33, 0x1, UPT ;  /* 0x000000012100788c */ /* 0x000fe2000bf01270 */
[----:B------:R-:W-:Y:S01]  /*3ce0*/  UMOV UR40, 0x0 ;  /* 0x0000000000287882 */ /* 0x000fe20000000000 */
[----:B------:R-:W-:Y:S01]  /*3cf0*/  UMOV UR41, 0x10100010 ;  /* 0x1010001000297882 */ /* 0x000fe20000000000 */
[----:B------:R-:W-:Y:S02]  /*3d00*/  ULOP3.LUT UR29, UR5, 0x10000, URZ, 0xfc, !UPT ;  /* 0x00010000051d7892 */ /* 0x000fe4000f8efcff */
[----:B------:R-:W-:Y:S02]  /*3d10*/  ULOP3.LUT UR30, UR30, 0x10000, URZ, 0xfc, !UPT ;  /* 0x000100001e1e7892 */ /* 0x000fe4000f8efcff */
[----:B------:R-:W-:Y:S01]  /*3d20*/  USEL UR43, UR33, 0x1, !UP0 ;  /* 0x00000001212b7887 */ /* 0x000fe2000c000000 */
[----:B------:R-:W-:Y:S01]  /*3d30*/  UMOV UR38, 0x0 ;  /* 0x0000000000267882 */ /* 0x000fe20000000000 */
[----:B------:R-:W-:Y:S01]  /*3d40*/  UMOV UR39, 0x10100010 ;  /* 0x1010001000277882 */ /* 0x000fe20000000000 */
[----:B------:R-:W-:Y:S01]  /*3d50*/  UMOV UR36, 0x0 ;  /* 0x0000000000247882 */ /* 0x000fe20000000000 */
[----:B------:R-:W-:Y:S01]  /*3d60*/  UMOV UR37, 0x10100010 ;  /* 0x1010001000257882 */ /* 0x000fe20000000000 */
[----:B------:R-:W-:Y:S01]  /*3d70*/  UMOV UR34, 0x0 ;  /* 0x0000000000227882 */ /* 0x000fe20000000000 */
[----:B------:R-:W-:Y:S01]  /*3d80*/  UMOV UR35, 0x10100010 ;  /* 0x1010001000237882 */ /* 0x000fe20000000000 */
[----:B--2---:R-:W-:-:S15]  /*3d90*/  R2UR UR44, R0 ;  /* 0x00000000002c72ca */ /* 0x004fde00000e0000 */
.L_x_81:
[C---:B------:R-:W-:Y:S02]  /*3da0*/  LEA R0, R8.reuse, UR26, 0x3 ;  /* 0x0000001a08007c11 */ /* 0x040fe4000f8e18ff */
[----:B------:R-:W-:Y:S02]  /*3db0*/  SHF.L.U32 R5, R3, 0x1f, RZ ;  /* 0x0000001f03057819 */ /* 0x000fe400000006ff */
[----:B------:R-:W-:Y:S02]  /*3dc0*/  LEA R4, R8, UR26, 0x4 ;  /* 0x0000001a08047c11 */ /* 0x000fe4000f8e20ff */
[----:B------:R-:W1:Y:S02]  /*3dd0*/  SYNCS.PHASECHK.TRANS64.TRYWAIT P0, [R0+URZ+0xe0], R5 ;  /* 0x0000e005000075a7 */ /* 0x000e6400080011ff */
[----:B-1-3--:R-:W-:Y:S05]  /*3de0*/  @!P0 BRA `(.L_x_74) ;  /* 0x0000005000488947 */ /* 0x00afea0003800000 */
.L_x_170:
[----:B-1----:R-:W1:Y:S01]  /*3df0*/  LDS.128 R4, [R4+0x170] ;  /* 0x0001700004047984 */ /* 0x002e620000000c00 */
[----:B------:R-:W-:Y:S02]  /*3e00*/  VIADD R0, R0, 0xf0 ;  /* 0x000000f000007836 */ /* 0x000fe40000000000 */
[----:B------:R-:W-:Y:S01]  /*3e10*/  VIADD R8, R8, 0x1 ;  /* 0x0000000108087836 */ /* 0x000fe20000000000 */
[----:B------:R-:W-:Y:S01]  /*3e20*/  @!PT LDS RZ, [RZ] ;  /* 0x00000000fffff984 */ /* 0x000fe20000000800 */
[----:B------:R-:W-:Y:S01]  /*3e30*/  @!PT LDS RZ, [RZ] ;  /* 0x00000000fffff984 */ /* 0x000fe20000000800 */
[----:B------:R-:W-:Y:S01]  /*3e40*/  @!PT LDS RZ, [RZ] ;  /* 0x00000000fffff984 */ /* 0x000fe20000000800 */
[----:B------:R-:W-:Y:S01]  /*3e50*/  @!PT LDS RZ, [RZ] ;  /* 0x00000000fffff984 */ /* 0x000fe20000000800 */
[----:B------:R2:W-:Y:S06]  /*3e60*/  MEMBAR.ALL.CTA ;  /* 0x0000000000007992 */ /* 0x0005ec0000008000 */
[----:B--2---:R-:W2:Y:S01]  /*3e70*/  FENCE.VIEW.ASYNC.S ;  /* 0x00000000000073c6 */ /* 0x004ea20000000000 */
[----:B------:R-:W-:-:S04]  /*3e80*/  PRMT R0, RZ, 0x654, R0 ;  /* 0x00000654ff007816 */ /* 0x000fc80000000000 */
[----:B--2---:R2:W-:Y:S01]  /*3e90*/  SYNCS.ARRIVE.TRANS64.RED.A1T0 RZ, [R0+URZ], RZ ;  /* 0x000000ff00ff79a7 */ /* 0x0045e200081004ff */
[----:B-1----:R-:W-:Y:S01]  /*3ea0*/  LOP3.LUT P1, RZ, R6, 0x1, RZ, 0xc0, !PT ;  /* 0x0000000106ff7812 */ /* 0x002fe2000782c0ff */
[----:B--2---:R-:W-:-:S12]  /*3eb0*/  BRA.U UP3, `(.L_x_75) ;  /* 0x0000000503087547 */ /* 0x004fd8000b800000 */
[----:B------:R-:W1:Y:S01]  /*3ec0*/  LDCU UR4, c[0x0][0x38c] ;  /* 0x00007180ff0477ac */ /* 0x000e620008000800 */
[----:B------:R-:W-:Y:S02]  /*3ed0*/  PLOP3.LUT P2, PT, PT, PT, PT, 0x80, 0x8 ;  /* 0x000000000008781c */ /* 0x000fe40003f4f070 */
[----:B------:R-:W-:Y:S01]  /*3ee0*/  SHF.L.U32 R5, R9, 0x1f, RZ ;  /* 0x0000001f09057819 */ /* 0x000fe200000006ff */
[----:B------:R-:W-:Y:S02]  /*3ef0*/  ULEA UR31, UR32, UR26, 0x3 ;  /* 0x0000001a201f7291 */ /* 0x000fe4000f8e18ff */
[----:B------:R-:W-:Y:S02]  /*3f00*/  ULEA UR11, UR32, UR44, 0x6 ;  /* 0x0000002c200b7291 */ /* 0x000fe4000f8e30ff */
[----:B-1----:R-:W-:-:S06]  /*3f10*/  UISETP.GE.AND UP0, UPT, UR4, 0x1, UPT ;  /* 0x000000010400788c */ /* 0x002fcc000bf06270 */
[----:B------:R-:W-:-:S05]  /*3f20*/  PLOP3.LUT P0, PT, PT, PT, UP0, 0x80, 0x8 ;  /* 0x000000000008781c */ /* 0x000fca0003f0f008 */
[----:B------:R-:W-:-:S08]  /*3f30*/  @UP0 ULEA UR4, UR23, UR26, 0x3 ;  /* 0x0000001a17040291 */ /* 0x000fd0000f8e18ff */
[----:B------:R-:W-:-:S04]  /*3f40*/  @P0 SHF.L.U32 R0, R2, 0x1f, RZ ;  /* 0x0000001f02000819 */ /* 0x000fc800000006ff */
[----:B------:R1:W2:Y:S01]  /*3f50*/  @P0 SYNCS.PHASECHK.TRANS64.TRYWAIT P2, [UR4], R0 ;  /* 0x00000000ff0005a7 */ /* 0x0002a20008041104 */
[----:B------:R-:W3:Y:S02]  /*3f60*/  SYNCS.PHASECHK.TRANS64.TRYWAIT P0, [UR31+0x120], R5 ;  /* 0x00012005ff0075a7 */ /* 0x000ee4000800111f */
[----:B-123--:R-:W-:Y:S05]  /*3f70*/  @!P0 BRA `(.L_x_76) ;  /* 0x0000004c00f88947 */ /* 0x00efea0003800000 */
.L_x_172:
[----:B------:R-:W-:Y:S01]  /*3f80*/  UMOV UR27, UR22 ;  /* 0x00000016001b7c82 */ /* 0x000fe20008000000 */
[----:B------:R-:W-:Y:S05]  /*3f90*/  BRA.U !UP0, `(.L_x_77) ;  /* 0x0000000108c07547 */ /* 0x000fea000b800000 */
[----:B------:R-:W-:Y:S02]  /*3fa0*/  UIADD3 UR27, UPT, UPT, UR43, UR22, URZ ;  /* 0x000000162b1b7290 */ /* 0x000fe4000fffe0ff */
[----:B------:R-:W-:Y:S01]  /*3fb0*/  UPLOP3.LUT UP2, UPT, UPT, UPT, UPT, 0x40, 0x4 ;  /* 0x000000000004789c */ /* 0x000fe20003f4e870 */
[----:B------:R-:W-:Y:S01]  /*3fc0*/  UMOV UR24, UR33 ;  /* 0x0000002100187c82 */ /* 0x000fe20008000000 */
[----:B------:R-:W-:-:S09]  /*3fd0*/  UMOV UR10, UR23 ;  /* 0x00000017000a7c82 */ /* 0x000fd20008000000 */
.L_x_80:
[----:B--2---:R-:W-:Y:S01]  /*3fe0*/  ULEA UR5, UR10, UR26, 0x3 ;  /* 0x0000001a0a057291 */ /* 0x004fe2000f8e18ff */
[----:B---3--:R-:W-:Y:S11]  /*3ff0*/  @P2 BRA `(.L_x_78) ;  /* 0x00000000000c2947 */ /* 0x008ff60003800000 */
[----:B-1----:R-:W-:Y:S04]  /*4000*/  SHF.L.U32 R5, R2, 0x1f, RZ ;  /* 0x0000001f02057819 */ /* 0x002fe800000006ff */
[----:B------:R-:W1:Y:S02]  /*4010*/  SYNCS.PHASECHK.TRANS64.TRYWAIT P0, [UR5], R5 ;  /* 0x00000005ff0075a7 */ /* 0x000e640008001105 */
[----:B-1----:R-:W-:Y:S05]  /*4020*/  @!P0 BRA `(.L_x_79) ;  /* 0x0000004c00e48947 */ /* 0x002fea0003800000 */
.L_x_78:
[----:B------:R-:W-:Y:S01]  /*4030*/  UISETP.NE.AND UP0, UPT, UR24, 0x1, UPT ;  /* 0x000000011800788c */ /* 0x000fe2000bf05270 */
[----:B------:R-:W-:Y:S01]  /*4040*/  PLOP3.LUT P2, PT, PT, PT, PT, 0x80, 0x8 ;  /* 0x000000000008781c */ /* 0x000fe20003f4f070 */
[----:B------:R-:W-:Y:S02]  /*4050*/  UIADD3 UR4, UPT, UPT, UR10, 0x1, URZ ;  /* 0x000000010a047890 */ /* 0x000fe4000fffe0ff */
[----:B------:R-:W-:Y:S02]  /*4060*/  UIADD3 UR25, UPT, UPT, UR5, 0x50, URZ ;  /* 0x0000005005197890 */ /* 0x000fe4000fffe0ff */
[----:B------:R-:W-:Y:S01]  /*4070*/  UISETP.NE.AND UP1, UPT, UR4, 0xa, UPT ;  /* 0x0000000a0400788c */ /* 0x000fe2000bf25270 */
[----:B------:R-:W-:Y:S01]  /*4080*/  PLOP3.LUT P0, PT, PT, PT, UP0, 0x80, 0x8 ;  /* 0x000000000008781c */ /* 0x000fe20003f0f008 */
[----:B------:R-:W-:Y:S02]  /*4090*/  UIADD3 UR22, UPT, UPT, UR22, 0x1, URZ ;  /* 0x0000000116167890 */ /* 0x000fe4000fffe0ff */
[----:B------:R-:W-:Y:S02]  /*40a0*/  USEL UR6, URZ, 0x1, UP1 ;  /* 0x00000001ff067887 */ /* 0x000fe40008800000 */
[----:B------:R-:W-:Y:S02]  /*40b0*/  USEL UR23, UR4, URZ, UP1 ;  /* 0x000000ff04177287 */ /* 0x000fe40008800000 */
[----:B------:R-:W-:Y:S02]  /*40c0*/  UIADD3 UR24, UPT, UPT, UR24, -0x1, URZ ;  /* 0xffffffff18187890 */ /* 0x000fe4000fffe0ff */
[----:B------:R-:W-:Y:S01]  /*40d0*/  @UP0 ULEA UR4, UR23, UR26, 0x3 ;  /* 0x0000001a17040291 */ /* 0x000fe2000f8e18ff */
[----:B------:R-:W-:Y:S01]  /*40e0*/  LOP3.LUT R2, R2, UR6, RZ, 0x3c, !PT ;  /* 0x0000000602027c12 */ /* 0x000fe2000f8e3cff */
[----:B------:R-:W-:Y:S02]  /*40f0*/  ULEA UR6, UR10, UR30, 0x8 ;  /* 0x0000001e0a067291 */ /* 0x000fe4000f8e40ff */
[----:B------:R-:W-:Y:S01]  /*4100*/  UISETP.NE.AND UP0, UPT, UR22, UR27, UPT ;  /* 0x0000001b1600728c */ /* 0x000fe2000bf05270 */
[----:B-1----:R-:W-:Y:S01]  /*4110*/  @P0 SHF.L.U32 R0, R2, 0x1f, RZ ;  /* 0x0000001f02000819 */ /* 0x002fe200000006ff */
[----:B------:R-:W-:Y:S02]  /*4120*/  UIADD3 UR20, UPT, UPT, UR6, 0x2, URZ ;  /* 0x0000000206147890 */ /* 0x000fe4000fffe0ff */
[----:B------:R-:W-:Y:S01]  /*4130*/  UIADD3 UR16, UPT, UPT, UR6, 0x4, URZ ;  /* 0x0000000406107890 */ /* 0x000fe2000fffe0ff */
[----:B------:R2:W3:Y:S01]  /*4140*/  @P0 SYNCS.PHASECHK.TRANS64.TRYWAIT P2, [UR4], R0 ;  /* 0x00000000ff0005a7 */ /* 0x0004e20008041104 */
[----:B------:R-:W-:Y:S02]  /*4150*/  ULEA UR4, UR10, UR29, 0xa ;  /* 0x0000001d0a047291 */ /* 0x000fe4000f8e50ff */
[----:B------:R-:W-:Y:S02]  /*4160*/  UIADD3 UR12, UPT, UPT, UR6, 0x6, URZ ;  /* 0x00000006060c7890 */ /* 0x000fe4000fffe0ff */
[----:B------:R-:W-:Y:S02]  /*4170*/  UIADD3 UR18, UPT, UPT, UR4, 0x2, URZ ;  /* 0x0000000204127890 */ /* 0x000fe4000fffe0ff */
[----:B------:R-:W-:Y:S02]  /*4180*/  UIADD3 UR14, UPT, UPT, UR4, 0x4, URZ ;  /* 0x00000004040e7890 */ /* 0x000fe4000fffe0ff */
[----:B------:R-:W-:Y:S01]  /*4190*/  UIADD3 UR8, UPT, UPT, UR4, 0x6, URZ ;  /* 0x0000000604087890 */ /* 0x000fe2000fffe0ff */
[----:B------:R-:W-:Y:S01]  /*41a0*/  UMOV UR7, 0x40004040 ;  /* 0x4000404000077882 */ /* 0x000fe20000000000 */
[----:B------:R-:W-:Y:S01]  /*41b0*/  UMOV UR5, 0x40004040 ;  /* 0x4000404000057882 */ /* 0x000fe20000000000 */
[----:B------:R-:W-:Y:S01]  /*41c0*/  UMOV UR21, 0x40004040 ;  /* 0x4000404000157882 */ /* 0x000fe20000000000 */
[----:B------:R2:W-:Y:S01]  /*41d0*/  UTCHMMA.2CTA gdesc[UR4], gdesc[UR6], tmem[UR11], tmem[UR40], idesc[UR41], UP2 ;  /* 0x00ff2806040075ea */ /* 0x0005e2000920000b */
[----:B------:R-:W-:Y:S01]  /*41e0*/  UPLOP3.LUT UP2, UPT, UPT, UPT, UPT, 0x80, 0x8 ;  /* 0x000000000008789c */ /* 0x000fe20003f4f070 */
[----:B------:R-:W-:Y:S01]  /*41f0*/  UMOV UR19, 0x40004040 ;  /* 0x4000404000137882 */ /* 0x000fe20000000000 */
[----:B------:R-:W-:Y:S01]  /*4200*/  UMOV UR17, 0x40004040 ;  /* 0x4000404000117882 */ /* 0x000fe20000000000 */
[----:B------:R2:W-:Y:S01]  /*4210*/  UTCHMMA.2CTA gdesc[UR18], gdesc[UR20], tmem[UR11], tmem[UR38], idesc[UR39], UPT ;  /* 0x00ff2614120075ea */ /* 0x0005e2000ba0000b */
[----:B------:R-:W-:Y:S01]  /*4220*/  UMOV UR15, 0x40004040 ;  /* 0x40004040000f7882 */ /* 0x000fe20000000000 */
[----:B------:R-:W-:Y:S01]  /*4230*/  UMOV UR13, 0x40004040 ;  /* 0x40004040000d7882 */ /* 0x000fe20000000000 */
[----:B------:R-:W-:Y:S01]  /*4240*/  UMOV UR9, 0x40004040 ;  /* 0x4000404000097882 */ /* 0x000fe20000000000 */
[----:B------:R2:W-:Y:S01]  /*4250*/  UTCHMMA.2CTA gdesc[UR14], gdesc[UR16], tmem[UR11], tmem[UR36], idesc[UR37], UPT ;  /* 0x00ff24100e0075ea */ /* 0x0005e2000ba0000b */
[----:B------:R2:W-:Y:S01]  /*4260*/  UTCHMMA.2CTA gdesc[UR8], gdesc[UR12], tmem[UR11], tmem[UR34], idesc[UR35], UPT ;  /* 0x00ff220c080075ea */ /* 0x0005e2000ba0000b */
[----:B------:R2:W-:Y:S01]  /*4270*/  UTCBAR.2CTA.MULTICAST [UR25], URZ, UR28 ;  /* 0x000000ff190073e9 */ /* 0x0005e2000820081c */
[----:B------:R-:W-:Y:S01]  /*4280*/  UMOV UR10, UR23 ;  /* 0x00000017000a7c82 */ /* 0x000fe20008000000 */
[----:B------:R-:W-:Y:S05]  /*4290*/  BRA.U UP0, `(.L_x_80) ;  /* 0xfffffffd00507547 */ /* 0x000fea000b83ffff */
.L_x_77:
[----:B--2---:R-:W-:Y:S01]  /*42a0*/  UIADD3 UR4, UPT, UPT, UR31, 0x100, URZ ;  /* 0x000001001f047890 */ /* 0x004fe2000fffe0ff */
[----:B------:R-:W-:-:S08]  /*42b0*/  UMOV UR22, UR27 ;  /* 0x0000001b00167c82 */ /* 0x000fd00008000000 */
[----:B------:R2:W-:Y:S01]  /*42c0*/  UTCBAR.2CTA.MULTICAST [UR4], URZ, UR42 ;  /* 0x000000ff040073e9 */ /* 0x0005e2000820082a */
[----:B------:R-:W-:Y:S02]  /*42d0*/  NOP ;  /* 0x0000000000007918 */ /* 0x000fe40000000000 */
.L_x_75:
[----:B--2---:R-:W-:Y:S01]  /*42e0*/  UIADD3 UR4, UPT, UPT, UR32, 0x1, URZ ;  /* 0x0000000120047890 */ /* 0x004fe2000fffe0ff */
[----:B------:R-:W-:-:S03]  /*42f0*/  ISETP.NE.AND P0, PT, R8, 0x2, PT ;  /* 0x000000020800780c */ /* 0x000fc60003f05270 */
[----:B------:R-:W-:Y:S01]  /*4300*/  UISETP.NE.AND UP0, UPT, UR4, 0x4, UPT ;  /* 0x000000040400788c */ /* 0x000fe2000bf05270 */
[----:B-1----:R-:W-:Y:S02]  /*4310*/  SEL R0, RZ, 0x1, P0 ;  /* 0x00000001ff007807 */ /* 0x002fe40000000000 */
[----:B------:R-:W-:Y:S01]  /*4320*/  SEL R8, R8, RZ, P0 ;  /* 0x000000ff08087207 */ /* 0x000fe20000000000 */
[----:B------:R-:W-:Y:S01]  /*4330*/  USEL UR5, URZ, 0x1, UP0 ;  /* 0x00000001ff057887 */ /* 0x000fe20008000000 */
[----:B------:R-:W-:Y:S01]  /*4340*/  LOP3.LUT R3, R3, R0, RZ, 0x3c, !PT ;  /* 0x0000000003037212 */ /* 0x000fe200078e3cff */
[----:B------:R-:W-:-:S04]  /*4350*/  USEL UR32, UR4, URZ, UP0 ;  /* 0x000000ff04207287 */ /* 0x000fc80008000000 */
[----:B------:R-:W-:Y:S01]  /*4360*/  LOP3.LUT R9, R9, UR5, RZ, 0x3c, !PT ;  /* 0x0000000509097c12 */ /* 0x000fe2000f8e3cff */
[----:B------:R-:W-:Y:S07]  /*4370*/  @P1 BRA `(.L_x_81) ;  /* 0xfffffff800881947 */ /* 0x000fee000383ffff */
[----:B------:R-:W1:Y:S01]  /*4380*/  S2UR UR8, SR_CgaCtaId ;  /* 0x00000000000879c3 */ /* 0x000e620000008800 */
[----:B------:R-:W-:Y:S01]  /*4390*/  ELECT P0, URZ, PT ;  /* 0x0000000000ff782f */ /* 0x000fe20003800000 */
[----:B------:R-:W-:Y:S01]  /*43a0*/  HFMA2 R0, -RZ, RZ, 0, 5.9604644775390625e-08 ;  /* 0x00000001ff007431 */ /* 0x000fe200000001ff */
[----:B------:R-:W-:-:S05]  /*43b0*/  UMOV UR4, 0x40 ;  /* 0x0000004000047882 */ /* 0x000fca0000000000 */
[----:B------:R-:W-:Y:S01]  /*43c0*/  UVIRTCOUNT.DEALLOC.SMPOOL 0x80 ;  /* 0x000000800000784c */ /* 0x000fe20000000000 */
[----:B------:R-:W-:Y:S02]  /*43d0*/  UISETP.NE.AND UP1, UPT, UR46, URZ, UPT ;  /* 0x000000ff2e00728c */ /* 0x000fe4000bf25270 */
[----:B-1----:R-:W-:-:S09]  /*43e0*/  ULEA UR8, UR8, UR4, 0x18 ;  /* 0x0000000408087291 */ /* 0x002fd2000f8ec0ff */
[----:B------:R1:W-:Y:S01]  /*43f0*/  @P0 STS.U8 [UR8+0x1c], R0 ;  /* 0x00001c00ff000988 */ /* 0x0003e20008000008 */
[----:B------:R-:W-:Y:S05]  /*4400*/  BRA.U UP1, `(.L_x_82) ;  /* 0x0000000101a07547 */ /* 0x000fea000b800000 */
[----:B------:R-:W-:Y:S01]  /*4410*/  UIADD3 UR7, UPT, UPT, UR26, 0x120, URZ ;  /* 0x000001201a077890 */ /* 0x000fe2000fffe0ff */
[----:B------:R-:W-:-:S03]  /*4420*/  SHF.L.U32 R3, R9, 0x1f, RZ ;  /* 0x0000001f09037819 */ /* 0x000fc600000006ff */
[----:B------:R-:W-:-:S09]  /*4430*/  ULEA UR4, UR32, UR7, 0x3 ;  /* 0x0000000720047291 */ /* 0x000fd2000f8e18ff */
[----:B------:R-:W2:Y:S02]  /*4440*/  SYNCS.PHASECHK.TRANS64.TRYWAIT P0, [UR4], R3 ;  /* 0x00000003ff0075a7 */ /* 0x000ea40008001104 */
[----:B--2---:R-:W-:Y:S05]  /*4450*/  @!P0 BRA `(.L_x_83) ;  /* 0x0000004800f08947 */ /* 0x004fea0003800000 */
.L_x_175:
        /* <DEDUP_REMOVED lines=9> */
.L_x_177:
        /* <DEDUP_REMOVED lines=9> */
.L_x_179:
[----:B------:R-:W-:-:S04]  /*4580*/  UIADD3 UR4, UPT, UPT, UR4, 0x1, URZ ;  /* 0x0000000104047890 */ /* 0x000fc8000fffe0ff */
[----:B------:R-:W-:-:S04]  /*4590*/  UISETP.NE.AND UP0, UPT, UR4, 0x4, UPT ;  /* 0x000000040400788c */ /* 0x000fc8000bf05270 */
[----:B------:R-:W-:Y:S02]  /*45a0*/  USEL UR5, URZ, 0x1, UP0 ;  /* 0x00000001ff057887 */ /* 0x000fe40008000000 */
[----:B------:R-:W-:-:S04]  /*45b0*/  USEL UR4, UR4, URZ, UP0 ;  /* 0x000000ff04047287 */ /* 0x000fc80008000000 */
[----:B------:R-:W-:Y:S01]  /*45c0*/  ULEA UR4, UR4, UR7, 0x3 ;  /* 0x0000000704047291 */ /* 0x000fe2000f8e18ff */
[----:B-1----:R-:W-:-:S04]  /*45d0*/  LOP3.LUT R3, R2, UR5, RZ, 0x3c, !PT ;  /* 0x0000000502037c12 */ /* 0x002fc8000f8e3cff */
[----:B------:R-:W-:Y:S01]  /*45e0*/  SHF.L.U32 R3, R3, 0x1f, RZ ;  /* 0x0000001f03037819 */ /* 0x000fe200000006ff */
[----:B------:R-:W-:-:S04]  /*45f0*/  IMAD.U32 R0, RZ, RZ, UR4 ;  /* 0x00000004ff007e24 */ /* 0x000fc8000f8e00ff */
[----:B------:R1:W2:Y:S03]  /*4600*/  SYNCS.PHASECHK.TRANS64.TRYWAIT P0, [R0+URZ], R3 ;  /* 0x00000003000075a7 */ /* 0x0002a600080011ff */
[----:B--2---:R-:W-:Y:S05]  /*4610*/  @!P0 NANOSLEEP.SYNCS 0x989680 ;  /* 0x009896800000895d */ /* 0x004fea0003900000 */
[----:B------:R-:W2:Y:S02]  /*4620*/  @!P0 SYNCS.PHASECHK.TRANS64 P0, [R0+URZ], R3 ;  /* 0x00000003000085a7 */ /* 0x000ea400080010ff */
[----:B--2---:R-:W-:Y:S05]  /*4630*/  @P0 BRA `(.L_x_86) ;  /* 0x0000000000200947 */ /* 0x004fea0003800000 */
.L_x_87:
[----:B--2---:R2:W4:Y:S02]  /*4640*/  SYNCS.PHASECHK.TRANS64.TRYWAIT P0, [R0+URZ], R3 ;  /* 0x00000003000075a7 */ /* 0x00452400080011ff */
[----:B----4-:R-:W-:Y:S05]  /*4650*/  @!P0 NANOSLEEP.SYNCS 0x989680 ;  /* 0x009896800000895d */ /* 0x010fea0003900000 */
[----:B------:R-:W4:Y:S02]  /*4660*/  @!P0 SYNCS.PHASECHK.TRANS64 P0, [R0+URZ], R3 ;  /* 0x00000003000085a7 */ /* 0x000f2400080010ff */
[----:B----4-:R-:W-:Y:S05]  /*4670*/  @!P0 BRA `(.L_x_87) ;  /* 0xfffffffc00f08947 */ /* 0x010fea000383ffff */
[----:B------:R-:W-:Y:S05]  /*4680*/  BRA `(.L_x_86) ;  /* 0x00000000000c7947 */ /* 0x000fea0003800000 */
.L_x_82:
[----:B------:R-:W-:-:S04]  /*4690*/  UIADD3 UR4, UPT, UPT, UR26, 0x160, URZ ;  /* 0x000001601a047890 */ /* 0x000fc8000fffe0ff */
[----:B------:R-:W-:-:S09]  /*46a0*/  UPRMT UR4, UR45, 0x654, UR4 ;  /* 0x000006542d047896 */ /* 0x000fd20008000004 */
[----:B------:R-:W-:Y:S03]  /*46b0*/  SYNCS.ARRIVE.TRANS64.RED.A1T0 RZ, [UR4], RZ ;  /* 0x000000ffffff79a7 */ /* 0x000fe60008100404 */
.L_x_86:
[----:B-12---:R-:W-:Y:S01]  /*46c0*/  SHF.L.U32 R3, RZ, 0x1f, RZ ;  /* 0x0000001fff037819 */ /* 0x006fe200000006ff */
[----:B------:R-:W-:Y:S01]  /*46d0*/  UIADD3 UR4, UPT, UPT, UR26, 0x160, URZ ;  /* 0x000001601a047890 */ /* 0x000fe2000fffe0ff */
[----:B------:R-:W-:Y:S02]  /*46e0*/  PLOP3.LUT P0, PT, PT, PT, UP1, 0x80, 0x8 ;  /* 0x000000000008781c */ /* 0x000fe40003f0f018 */
[----:B------:R-:W1:Y:S02]  /*46f0*/  SYNCS.PHASECHK.TRANS64.TRYWAIT P1, [UR26+0x160], R3 ;  /* 0x00016003ff0075a7 */ /* 0x000e64000802111a */
[----:B-1----:R-:W-:Y:S09]  /*4700*/  @!P1 BRA `(.L_x_88) ;  /* 0x00000048008c9947 */ /* 0x002ff20003800000 */
.L_x_181:
[----:B------:R-:W-:Y:S01]  /*4710*/  @!UP1 UPRMT UR4, UR45, 0x654, UR4 ;  /* 0x000006542d049896 */ /* 0x000fe20008000004 */
[----:B------:R-:W-:Y:S01]  /*4720*/  UMOV UR5, 0xffff ;  /* 0x0000ffff00057882 */ /* 0x000fe20000000000 */
[----:B------:R-:W-:-:S07]  /*4730*/  UMOV UR6, 0x1 ;  /* 0x0000000100067882 */ /* 0x000fce0000000000 */
[----:B------:R-:W-:Y:S01]  /*4740*/  @!P0 SYNCS.ARRIVE.TRANS64.RED.A1T0 RZ, [UR4], RZ ;  /* 0x000000ffffff89a7 */ /* 0x000fe20008100404 */
[----:B------:R-:W-:Y:S01]  /*4750*/  NOP ;  /* 0x0000000000007918 */ /* 0x000fe20000000000 */
[----:B-1----:R-:W1:Y:S01]  /*4760*/  LDS R0, [UR8+0x14] ;  /* 0x00001408ff007984 */ /* 0x002e620008000800 */
[----:B------:R-:W-:-:S04]  /*4770*/  ULOP3.LUT UR4, UR44, 0xffff, URZ, 0xc0, !UPT ;  /* 0x0000ffff2c047892 */ /* 0x000fc8000f8ec0ff */
[----:B------:R-:W-:-:S04]  /*4780*/  USHF.R.U32.HI UR4, URZ, 0x5, UR4 ;  /* 0x00000005ff047899 */ /* 0x000fc80008011604 */
[----:B------:R-:W-:Y:S02]  /*4790*/  USHF.L.U32 UR5, UR5, UR4, URZ ;  /* 0x0000000405057299 */ /* 0x000fe400080006ff */
[----:B------:R-:W-:-:S04]  /*47a0*/  USHF.L.U32 UR4, UR6, UR4, URZ ;  /* 0x0000000406047299 */ /* 0x000fc800080006ff */
[----:B-1----:R-:W-:-:S04]  /*47b0*/  LOP3.LUT R0, R0, UR5, RZ, 0xc0, !PT ;  /* 0x0000000500007c12 */ /* 0x002fc8000f8ec0ff */
[----:B------:R-:W-:-:S13]  /*47c0*/  ISETP.NE.AND P0, PT, R0, UR5, PT ;  /* 0x0000000500007c0c */ /* 0x000fda000bf05270 */
[----:B------:R-:W-:Y:S05]  /*47d0*/  @P0 BRA `(.L_x_89) ;  /* 0x0000000000580947 */ /* 0x000fea0003800000 */
[----:B------:R-:W1:Y:S02]  /*47e0*/  LDS R0, [UR8+0x18] ;  /* 0x00001808ff007984 */ /* 0x000e640008000800 */
[----:B-1----:R-:W-:-:S04]  /*47f0*/  LOP3.LUT R0, R0, UR4, RZ, 0xc0, !PT ;  /* 0x0000000400007c12 */ /* 0x002fc8000f8ec0ff */
[----:B------:R-:W-:-:S13]  /*4800*/  ISETP.NE.AND P0, PT, R0, UR4, PT ;  /* 0x0000000400007c0c */ /* 0x000fda000bf05270 */
[----:B------:R-:W-:Y:S05]  /*4810*/  @P0 BRA `(.L_x_90) ;  /* 0x00000000003c0947 */ /* 0x000fea0003800000 */
[----:B------:R-:W1:Y:S01]  /*4820*/  S2R R2, SR_LANEID ;  /* 0x0000000000027919 */ /* 0x000e620000000000 */
[----:B------:R-:W-:Y:S01]  /*4830*/  ULOP3.LUT UR5, URZ, UR5, URZ, 0x33, !UPT ;  /* 0x00000005ff057292 */ /* 0x000fe2000f8e33ff */
[----:B------:R-:W-:Y:S01]  /*4840*/  LOP3.LUT R4, RZ, UR4, RZ, 0x33, !PT ;  /* 0x00000004ff047c12 */ /* 0x000fe2000f8e33ff */
[----:B------:R-:W-:Y:S02]  /*4850*/  VOTEU.ANY UR4, UPT, PT ;  /* 0x0000000000047886 */ /* 0x000fe400038e0100 */
[----:B------:R-:W-:Y:S01]  /*4860*/  UFLO.U32 UR4, UR4 ;  /* 0x00000004000472bd */ /* 0x000fe200080e0000 */
[----:B------:R-:W2:Y:S01]  /*4870*/  REDUX UR6, R4 ;  /* 0x00000000040673c4 */ /* 0x000ea20000000000 */
[----:B------:R-:W-:-:S06]  /*4880*/  IMAD.U32 R0, RZ, RZ, UR5 ;  /* 0x00000005ff007e24 */ /* 0x000fcc000f8e00ff */
[----:B------:R4:W-:Y:S01]  /*4890*/  UTCATOMSWS.AND URZ, UR5 ;  /* 0x0000000500ff79e3 */ /* 0x0009e20008000000 */
[----:B------:R-:W3:Y:S01]  /*48a0*/  REDUX UR7, R0 ;  /* 0x00000000000773c4 */ /* 0x000ee20000000000 */
[----:B-1----:R-:W-:Y:S01]  /*48b0*/  ISETP.EQ.U32.AND P0, PT, R2, UR4, PT ;  /* 0x0000000402007c0c */ /* 0x002fe2000bf02070 */
[----:B--2---:R-:W-:Y:S01]  /*48c0*/  IMAD.U32 R2, RZ, RZ, UR6 ;  /* 0x00000006ff027e24 */ /* 0x004fe2000f8e00ff */
[----:B---3--:R-:W-:-:S11]  /*48d0*/  MOV R3, UR7 ;  /* 0x0000000700037c02 */ /* 0x008fd60008000f00 */
[----:B------:R4:W-:Y:S04]  /*48e0*/  @P0 ATOMS.AND RZ, [UR8+0x14], R3 ;  /* 0x00001403ffff098c */ /* 0x0009e8000a800008 */
[----:B------:R4:W-:Y:S01]  /*48f0*/  @P0 ATOMS.AND RZ, [UR8+0x18], R2 ;  /* 0x00001802ffff098c */ /* 0x0009e2000a800008 */
[----:B------:R-:W-:Y:S05]  /*4900*/  BRA `(.L_x_91) ;  /* 0x0000000000147947 */ /* 0x000fea0003800000 */
.L_x_90:
[----:B------:R-:W-:Y:S02]  /*4910*/  MOV R2, 0x4930 ;  /* 0x0000493000027802 */ /* 0x000fe40000000f00 */
[----:B---3-5:R-:W-:Y:S05]  /*4920*/  CALL.REL.NOINC `($__internal_0_$__cuda_sm10x_tcgen05_guardrail_trap_col_being_dealloced_not_returned_by_alloc) ;  /* 0x0000004800f87944 */ /* 0x028fea0003c00000 */
[----:B------:R-:W-:Y:S05]  /*4930*/  BRA `(.L_x_91) ;  /* 0x0000000000087947 */ /* 0x000fea0003800000 */
.L_x_89:
[----:B------:R-:W-:Y:S02]  /*4940*/  MOV R2, 0x4960 ;  /* 0x0000496000027802 */ /* 0x000fe40000000f00 */
[----:B---3-5:R-:W-:Y:S05]  /*4950*/  CALL.REL.NOINC `($__internal_2_$__cuda_sm10x_tcgen05_guardrail_trap_unallocated_columns_being_dealloced) ;  /* 0x0000004c00047944 */ /* 0x028fea0003c00000 */
.L_x_91:
[----:B------:R-:W-:Y:S01]  /*4960*/  NOP ;  /* 0x0000000000007918 */ /* 0x000fe20000000000 */
[----:B----4-:R-:W-:Y:S05]  /*4970*/  EXIT ;  /* 0x000000000000794d */ /* 0x010fea0003800000 */
.L_x_62:
[----:B------:R-:W-:-:S09]  /*4980*/  UISETP.NE.OR UP0, UPT, UR22, 0x3, !UP4 ;  /* 0x000000031600788c */ /* 0x000fd2000e705670 */
[----:B------:R-:W-:Y:S05]  /*4990*/  BRA.U UP0, `(.L_x_92) ;  /* 0x0000000d00fc7547 */ /* 0x000fea000b800000 */
[----:B------:R-:W2:Y:S01]  /*49a0*/  S2UR UR6, SR_CgaCtaId ;  /* 0x00000000000679c3 */ /* 0x000ea20000008800 */
[----:B------:R-:W3:Y:S01]  /*49b0*/  LDCU UR33, c[0x0][0x370] ;  /* 0x00006e00ff2177ac */ /* 0x000ee20008000800 */
[----:B------:R-:W-:Y:S02]  /*49c0*/  HFMA2 R13, -RZ, RZ, 0, 0 ;  /* 0x00000000ff0d7431 */ /* 0x000fe400000001ff */
[----:B------:R-:W-:Y:S01]  /*49d0*/  IMAD.MOV.U32 R15, RZ, RZ, 0x1 ;  /* 0x00000001ff0f7424 */ /* 0x000fe200078e00ff */
[----:B------:R-:W-:Y:S01]  /*49e0*/  MOV R7, 0x2000 ;  /* 0x0000200000077802 */ /* 0x000fe20000000f00 */
[----:B------:R-:W3:Y:S01]  /*49f0*/  LDCU.128 UR28, c[0x0][0xb10] ;  /* 0x00016200ff1c77ac */ /* 0x000ee20008000c00 */
[----:B------:R-:W-:Y:S01]  /*4a00*/  IMAD.MOV.U32 R14, RZ, RZ, RZ ;  /* 0x000000ffff0e7224 */ /* 0x000fe200078e00ff */
[----:B------:R-:W4:Y:S01]  /*4a10*/  LDC.64 R16, c[0x0][0x348] ;  /* 0x0000d200ff107b82 */ /* 0x000f220000000a00 */
[----:B------:R-:W1:Y:S01]  /*4a20*/  LDCU UR27, c[0x0][0x374] ;  /* 0x00006e80ff1b77ac */ /* 0x000e620008000800 */
[----:B------:R-:W1:Y:S06]  /*4a30*/  LDCU UR15, c[0x0][0xb0c] ;  /* 0x00016180ff0f77ac */ /* 0x000e6c0008000800 */
[----:B------:R-:W4:Y:S01]  /*4a40*/  LDC.64 R2, c[0x0][0x888] ;  /* 0x00022200ff027b82 */ /* 0x000f220000000a00 */
[----:B------:R-:W1:Y:S01]  /*4a50*/  LDCU UR38, c[0x0][0xb20] ;  /* 0x00016400ff2677ac */ /* 0x000e620008000800 */
[----:B------:R-:W1:Y:S06]  /*4a60*/  LDCU UR4, c[0x0][0xb30] ;  /* 0x00016600ff0477ac */ /* 0x000e6c0008000800 */
[----:B------:R-:W4:Y:S01]  /*4a70*/  LDC.64 R4, c[0x0][0x890] ;  /* 0x00022400ff047b82 */ /* 0x000f220000000a00 */
[----:B------:R-:W-:Y:S01]  /*4a80*/  UMOV UR24, 0x400 ;  /* 0x0000040000187882 */ /* 0x000fe20000000000 */
[----:B------:R-:W-:-:S02]  /*4a90*/  UPLOP3.LUT UP3, UPT, UPT, UPT, UPT, 0x40, 0x4 ;  /* 0x000000000004789c */ /* 0x000fc40003f6e870 */
[----:B--2---:R-:W-:Y:S02]  /*4aa0*/  ULEA UR24, UR6, UR24, 0x18 ;  /* 0x0000001806187291 */ /* 0x004fe4000f8ec0ff */
[----:B---3--:R-:W-:Y:S02]  /*4ab0*/  UIMAD.WIDE.U32 UR6, UR33, UR28, URZ ;  /* 0x0000001c210672a5 */ /* 0x008fe4000f8e00ff */
[----:B-1----:R-:W-:Y:S02]  /*4ac0*/  UIMAD.WIDE.U32 UR8, UR27, UR31, URZ ;  /* 0x0000001f1b0872a5 */ /* 0x002fe4000f8e00ff */
[----:B------:R-:W-:Y:S02]  /*4ad0*/  UISETP.GE.AND UP0, UPT, UR40, 0x1, UPT ;  /* 0x000000012800788c */ /* 0x000fe4000bf06270 */
[----:B------:R-:W-:Y:S01]  /*4ae0*/  UISETP.NE.AND UP4, UPT, UR40, 0x1, UPT ;  /* 0x000000012800788c */ /* 0x000fe2000bf85270 */
[----:B------:R-:W-:Y:S02]  /*4af0*/  UMOV UR6, UR7 ;  /* 0x0000000700067c82 */ /* 0x000fe40008000000 */
[----:B------:R-:W-:Y:S01]  /*4b00*/  UMOV UR34, UR9 ;  /* 0x0000000900227c82 */ /* 0x000fe20008000000 */
[----:B------:R-:W1:Y:S01]  /*4b10*/  LDCU.64 UR16, c[0x0][0xb28] ;  /* 0x00016500ff1077ac */ /* 0x000e620008000a00 */
[----:B------:R-:W-:-:S02]  /*4b20*/  UISETP.NE.AND UP6, UPT, UR15, 0x1, UPT ;  /* 0x000000010f00788c */ /* 0x000fc4000bfc5270 */
[----:B------:R-:W-:Y:S02]  /*4b30*/  UISETP.NE.AND UP5, UPT, UR30, 0x1, UPT ;  /* 0x000000011e00788c */ /* 0x000fe4000bfa5270 */
[----:B------:R-:W-:Y:S02]  /*4b40*/  USHF.R.U32.HI UR35, URZ, UR29, UR6 ;  /* 0x0000001dff237299 */ /* 0x000fe40008011606 */
[----:B------:R-:W-:Y:S02]  /*4b50*/  USHF.R.U32.HI UR34, URZ, UR38, UR34 ;  /* 0x00000026ff227299 */ /* 0x000fe40008011622 */
[----:B------:R-:W-:Y:S01]  /*4b60*/  UISETP.NE.AND UP2, UPT, UR4, 0x1, UPT ;  /* 0x000000010400788c */ /* 0x000fe2000bf45270 */
[----:B------:R-:W-:-:S10]  /*4b70*/  UMOV UR12, URZ ;  /* 0x000000ff000c7c82 */ /* 0x000fd40008000000 */
.L_x_101:
[C---:B------:R-:W-:Y:S02]  /*4b80*/  LEA R12, R14.reuse, UR24, 0x3 ;  /* 0x000000180e0c7c11 */ /* 0x040fe4000f8e18ff */
[----:B------:R-:W-:Y:S02]  /*4b90*/  SHF.L.U32 R9, R13, 0x1f, RZ ;  /* 0x0000001f0d097819 */ /* 0x000fe400000006ff */
[----:B------:R-:W-:Y:S02]  /*4ba0*/  LEA R10, R14, UR24, 0x4 ;  /* 0x000000180e0a7c11 */ /* 0x000fe4000f8e20ff */
[----:B------:R-:W2:Y:S02]  /*4bb0*/  SYNCS.PHASECHK.TRANS64.TRYWAIT P0, [R12+URZ+0xe0], R9 ;  /* 0x0000e0090c0075a7 */ /* 0x000ea400080011ff */
[----:B--23--:R-:W-:Y:S05]  /*4bc0*/  @!P0 BRA `(.L_x_93) ;  /* 0x0000004400748947 */ /* 0x00cfea0003800000 */
.L_x_182:
[----:B--2---:R-:W2:Y:S01]  /*4bd0*/  LDS.128 R8, [R10+0x170] ;  /* 0x000170000a087984 */ /* 0x004ea20000000c00 */
[----:B------:R-:W-:Y:S01]  /*4be0*/  UISETP.GE.AND UP0, UPT, UR40, 0x1, UPT ;  /* 0x000000012800788c */ /* 0x000fe2000bf06270 */
[----:B------:R-:W-:Y:S01]  /*4bf0*/  @!PT LDS RZ, [RZ] ;  /* 0x00000000fffff984 */ /* 0x000fe20000000800 */
[----:B------:R-:W-:Y:S01]  /*4c00*/  @!PT LDS RZ, [RZ] ;  /* 0x00000000fffff984 */ /* 0x000fe20000000800 */
[----:B------:R-:W-:Y:S01]  /*4c10*/  @!PT LDS RZ, [RZ] ;  /* 0x00000000fffff984 */ /* 0x000fe20000000800 */
[----:B------:R-:W-:Y:S01]  /*4c20*/  @!PT LDS RZ, [RZ] ;  /* 0x00000000fffff984 */ /* 0x000fe20000000800 */
[----:B------:R3:W-:Y:S06]  /*4c30*/  MEMBAR.ALL.CTA ;  /* 0x0000000000007992 */ /* 0x0007ec0000008000 */
[----:B---3--:R-:W3:Y:S01]  /*4c40*/  FENCE.VIEW.ASYNC.S ;  /* 0x00000000000073c6 */ /* 0x008ee20000000000 */
[----:B--2---:R-:W-:Y:S11]  /*4c50*/  LOP3.LUT P0, RZ, R10, 0x1, RZ, 0xc0, !PT ;  /* 0x000000010aff7812 */ /* 0x004ff6000780c0ff */
[----:B------:R-:W-:Y:S02]  /*4c60*/  @!UPT UIADD3 URZ, UPT, UPT, URZ, URZ, URZ ;  /* 0x000000fffffff290 */ /* 0x000fe4000fffe0ff */
[----:B---3--:R-:W-:Y:S01]  /*4c70*/  VOTEU.ANY UP1, P0 ;  /* 0x0000000000ff7886 */ /* 0x008fe20000020100 */
[----:B------:R-:W-:Y:S11]  /*4c80*/  PLOP3.LUT P0, PT, PT, PT, UP1, 0x80, 0x8 ;  /* 0x000000000008781c */ /* 0x000ff60003f0f018 */
[----:B------:R-:W-:Y:S02]  /*4c90*/  @!UPT UIADD3 URZ, UPT, UPT, URZ, URZ, URZ ;  /* 0x000000fffffff290 */ /* 0x000fe4000fffe0ff */
[----:B------:R-:W-:Y:S02]  /*4ca0*/  @P0 SHF.R.U32.HI R0, RZ, 0x10, R9 ;  /* 0x00000010ff000819 */ /* 0x000fe40000011609 */
[----:B------:R-:W-:Y:S02]  /*4cb0*/  @P0 MOV R6, R8 ;  /* 0x0000000800060202 */ /* 0x000fe40000000f00 */
[----:B------:R-:W-:Y:S01]  /*4cc0*/  @P0 R2UR UR4, R0 ;  /* 0x00000000000402ca */ /* 0x000fe200000e0000 */
[----:B------:R-:W-:Y:S01]  /*4cd0*/  VIADD R0, R12, 0xf0 ;  /* 0x000000f00c007836 */ /* 0x000fe20000000000 */
[----:B------:R-:W-:Y:S02]  /*4ce0*/  @P0 LOP3.LUT R8, R9, 0xffff, RZ, 0xc0, !PT ;  /* 0x0000ffff09080812 */ /* 0x000fe400078ec0ff */
[----:B------:R-:W-:Y:S02]  /*4cf0*/  @P0 R2UR UR6, R6 ;  /* 0x00000000060602ca */ /* 0x000fe400000e0000 */
[----:B------:R-:W-:Y:S02]  /*4d00*/  PRMT R0, RZ, 0x654, R0 ;  /* 0x00000654ff007816 */ /* 0x000fe40000000000 */
[----:B------:R-:W-:Y:S02]  /*4d10*/  @P0 R2UR UR5, R8 ;  /* 0x00000000080502ca */ /* 0x000fe400000e0000 */
[----:B------:R2:W-:Y:S03]  /*4d20*/  SYNCS.ARRIVE.TRANS64.RED.A1T0 RZ, [R0+URZ], RZ ;  /* 0x000000ff00ff79a7 */ /* 0x0005e600081004ff */
[----:B------:R-:W-:Y:S04]  /*4d30*/  @UP1 UMOV UR26, UR4 ;  /* 0x00000004001a1c82 */ /* 0x000fe80008000000 */
[----:B------:R-:W-:Y:S04]  /*4d40*/  @UP1 UMOV UR14, UR6 ;  /* 0x00000006000e1c82 */ /* 0x000fe80008000000 */
[----:B------:R-:W-:Y:S01]  /*4d50*/  @UP1 UMOV UR13, UR5 ;  /* 0x00000005000d1c82 */ /* 0x000fe20008000000 */
[----:B------:R-:W-:Y:S05]  /*4d60*/  BRA.U !UP0, `(.L_x_94) ;  /* 0x0000000108a47547 */ /* 0x000fea000b800000 */
[----:B------:R-:W-:Y:S02]  /*4d70*/  UIMAD.WIDE.U32 UR8, UR13, UR31, URZ ;  /* 0x0000001f0d0872a5 */ /* 0x000fe4000f8e00ff */
[----:B------:R-:W-:Y:S02]  /*4d80*/  UIMAD.WIDE.U32 UR10, UR14, UR28, URZ ;  /* 0x0000001c0e0a72a5 */ /* 0x000fe4000f8e00ff */
[----:B------:R-:W-:Y:S02]  /*4d90*/  USEL UR4, UR27, UR34, !UP5 ;  /* 0x000000221b047287 */ /* 0x000fe4000e800000 */
[----:B------:R-:W-:Y:S02]  /*4da0*/  USEL UR7, UR33, UR35, !UP6 ;  /* 0x0000002321077287 */ /* 0x000fe4000f000000 */
[----:B-1----:R-:W-:Y:S02]  /*4db0*/  UIMAD.WIDE.U32 UR18, UR4, UR16, URZ ;  /* 0x00000010041272a5 */ /* 0x002fe4000f8e00ff */
[----:B------:R-:W-:Y:S01]  /*4dc0*/  UIMAD.WIDE.U32 UR20, UR7, UR16, URZ ;  /* 0x00000010071472a5 */ /* 0x000fe2000f8e00ff */
[----:B------:R-:W-:Y:S02]  /*4dd0*/  UMOV UR5, UR9 ;  /* 0x0000000900057c82 */ /* 0x000fe40008000000 */
[----:B------:R-:W-:Y:S03]  /*4de0*/  USHF.R.U32.HI UR6, URZ, UR38, UR5 ;  /* 0x00000026ff067299 */ /* 0x000fe60008011605 */
[----:B------:R-:W-:Y:S01]  /*4df0*/  UMOV UR5, UR11 ;  /* 0x0000000b00057c82 */ /* 0x000fe20008000000 */
[----:B------:R-:W-:Y:S02]  /*4e00*/  USEL UR6, UR13, UR6, !UP5 ;  /* 0x000000060d067287 */ /* 0x000fe4000e800000 */
[----:B------:R-:W-:Y:S02]  /*4e10*/  USHF.R.U32.HI UR8, URZ, UR29, UR5 ;  /* 0x0000001dff087299 */ /* 0x000fe40008011605 */
[----:B------:R-:W-:Y:S01]  /*4e20*/  UIMAD.WIDE.U32 UR10, UR6, UR16, URZ ;  /* 0x00000010060a72a5 */ /* 0x000fe2000f8e00ff */
[----:B------:R-:W-:Y:S02]  /*4e30*/  UMOV UR5, UR19 ;  /* 0x0000001300057c82 */ /* 0x000fe40008000000 */
[----:B------:R-:W-:Y:S03]  /*4e40*/  @UP4 USHF.R.U32.HI UR4, URZ, UR17, UR5 ;  /* 0x00000011ff044299 */ /* 0x000fe60008011605 */
[----:B------:R-:W-:Y:S01]  /*4e50*/  UMOV UR5, UR21 ;  /* 0x0000001500057c82 */ /* 0x000fe20008000000 */
[----:B------:R-:W-:Y:S02]  /*4e60*/  UIMAD UR4, UR40, UR4, URZ ;  /* 0x00000004280472a4 */ /* 0x000fe4000f8e02ff */
[----:B------:R-:W-:Y:S02]  /*4e70*/  @UP4 USHF.R.U32.HI UR7, URZ, UR17, UR5 ;  /* 0x00000011ff074299 */ /* 0x000fe40008011605 */
[----:B------:R-:W-:Y:S02]  /*4e80*/  USEL UR5, UR14, UR8, !UP6 ;  /* 0x000000080e057287 */ /* 0x000fe4000f000000 */
[----:B------:R-:W-:Y:S02]  /*4e90*/  UIMAD UR8, UR40, UR7, URZ ;  /* 0x00000007280872a4 */ /* 0x000fe4000f8e02ff */
[----:B------:R-:W-:Y:S03]  /*4ea0*/  UISETP.GE.AND UP0, UPT, UR6, UR4, UPT ;  /* 0x000000040600728c */ /* 0x000fe6000bf06270 */
[----:B------:R-:W-:Y:S01]  /*4eb0*/  UMOV UR4, UR11 ;  /* 0x0000000b00047c82 */ /* 0x000fe20008000000 */
[----:B------:R-:W-:Y:S02]  /*4ec0*/  UISETP.GE.OR UP0, UPT, UR5, UR8, UP0 ;  /* 0x000000080500728c */ /* 0x000fe40008706670 */
[----:B------:R-:W-:Y:S02]  /*4ed0*/  USHF.R.U32.HI UR4, URZ, UR17, UR4 ;  /* 0x00000011ff047299 */ /* 0x000fe40008011604 */
[----:B------:R-:W-:Y:S02]  /*4ee0*/  UIMAD.WIDE.U32 UR8, UR5, UR16, URZ ;  /* 0x00000010050872a5 */ /* 0x000fe4000f8e00ff */
[----:B------:R-:W-:Y:S04]  /*4ef0*/  USEL UR10, UR6, UR4, !UP4 ;  /* 0x00000004060a7287 */ /* 0x000fe8000e000000 */
[----:B------:R-:W-:Y:S01]  /*4f00*/  UIADD3 UR11, UPT, UPT, -UR10, URZ, URZ ;  /* 0x000000ff0a0b7290 */ /* 0x000fe2000fffe1ff */
[----:B------:R-:W-:Y:S02]  /*4f10*/  @!UP0 UMOV UR4, UR9 ;  /* 0x0000000900048c82 */ /* 0x000fe40008000000 */
[----:B------:R-:W-:Y:S02]  /*4f20*/  @!UP0 USHF.R.U32.HI UR4, URZ, UR17, UR4 ;  /* 0x00000011ff048299 */ /* 0x000fe40008011604 */
[----:B------:R-:W-:Y:S02]  /*4f30*/  UIMAD UR8, UR40, UR11, UR6 ;  /* 0x0000000b280872a4 */ /* 0x000fe4000f8e0206 */
[----:B------:R-:W-:Y:S04]  /*4f40*/  @!UP0 USEL UR4, UR5, UR4, !UP4 ;  /* 0x0000000405048287 */ /* 0x000fe8000e000000 */
[----:B------:R-:W-:Y:S02]  /*4f50*/  @!UP0 UIMAD UR8, UR7, UR8, UR4 ;  /* 0x00000008070882a4 */ /* 0x000fe4000f8e0204 */
[----:B------:R-:W-:Y:S02]  /*4f60*/  @!UP0 UIADD3 UR9, UPT, UPT, UR10, -UR4, URZ ;  /* 0x800000040a098290 */ /* 0x000fe4000fffe0ff */
[----:B------:R-:W-:Y:S02]  /*4f70*/  UIADD3 UR4, UPT, UPT, -UR5, URZ, URZ ;  /* 0x000000ff05047290 */ /* 0x000fe4000fffe1ff */
[----:B------:R-:W-:Y:S02]  /*4f80*/  UIADD3 UR7, UPT, UPT, -UR6, URZ, URZ ;  /* 0x000000ff06077290 */ /* 0x000fe4000fffe1ff */
[----:B------:R-:W-:Y:S02]  /*4f90*/  @!UP0 UIMAD UR6, UR9, UR40, UR5 ;  /* 0x00000028090682a4 */ /* 0x000fe4000f8e0205 */
[----:B------:R-:W-:Y:S02]  /*4fa0*/  UIMAD UR14, UR15, UR4, UR14 ;  /* 0x000000040f0e72a4 */ /* 0x000fe4000f8e020e */
[----:B------:R-:W-:Y:S01]  /*4fb0*/  UIMAD UR13, UR30, UR7, UR13 ;  /* 0x000000071e0d72a4 */ /* 0x000fe2000f8e020d */
[----:B------:R-:W-:Y:S02]  /*4fc0*/  @!UP0 UMOV UR5, UR8 ;  /* 0x0000000800058c82 */ /* 0x000fe40008000000 */
[----:B------:R-:W-:Y:S02]  /*4fd0*/  UIMAD UR14, UR5, UR15, UR14 ;  /* 0x0000000f050e72a4 */ /* 0x000fe4000f8e020e */
[----:B------:R-:W-:Y:S11]  /*4fe0*/  UIMAD UR13, UR6, UR30, UR13 ;  /* 0x0000001e060d72a4 */ /* 0x000ff6000f8e020d */
[----:B------:R-:W-:Y:S01]  /*4ff0*/  @!UPT UIADD3 URZ, UPT, UPT, URZ, URZ, URZ ;  /* 0x000000fffffff290 */ /* 0x000fe2000fffe0ff */
.L_x_94:
[----:B------:R-:W3:Y:S01]  /*5000*/  @!UP2 LDCU.128 UR20, c[0x0][0xb10] ;  /* 0x00016200ff14a7ac */ /* 0x000ee20008000c00 */
[C---:B----4-:R-:W-:Y:S02]  /*5010*/  ISETP.NE.U32.AND P1, PT, R4.reuse, RZ, PT ;  /* 0x000000ff0400720c */ /* 0x050fe40003f25070 */
[----:B------:R-:W-:Y:S02]  /*5020*/  ISETP.NE.U32.AND P0, PT, R4, RZ, PT ;  /* 0x000000ff0400720c */ /* 0x000fe40003f05070 */
[C---:B------:R-:W-:Y:S02]  /*5030*/  ISETP.NE.AND.EX P1, PT, R5.reuse, RZ, PT, P1 ;  /* 0x000000ff0500720c */ /* 0x040fe40003f25310 */
[----:B------:R-:W-:Y:S01]  /*5040*/  ISETP.NE.AND.EX P0, PT, R5, RZ, PT, P0 ;  /* 0x000000ff0500720c */ /* 0x000fe20003f05300 */
[----:B------:R-:W4:Y:S01]  /*5050*/  @!UP2 LDCU UR5, c[0x0][0xb0c] ;  /* 0x00016180ff05a7ac */ /* 0x000f220008000800 */
[----:B------:R-:W-:Y:S02]  /*5060*/  USHF.L.U32 UR11, UR25, 0x7, URZ ;  /* 0x00000007190b7899 */ /* 0x000fe400080006ff */
[----:B------:R-:W-:Y:S02]  /*5070*/  USHF.L.U32 UR10, UR32, 0x6, URZ ;  /* 0x00000006200a7899 */ /* 0x000fe400080006ff */
[----:B---3--:R-:W-:Y:S07]  /*5080*/  UIMAD.WIDE.U32 UR6, UR14, UR20, URZ ;  /* 0x000000140e0672a5 */ /* 0x008fee000f8e00ff */
[----:B------:R-:W-:Y:S01]  /*5090*/  @!UP2 UMOV UR4, UR7 ;  /* 0x000000070004ac82 */ /* 0x000fe20008000000 */
[----:B----4-:R-:W-:Y:S02]  /*50a0*/  @!UP2 UISETP.NE.AND UP0, UPT, UR5, 0x1, UPT ;  /* 0x000000010500a88c */ /* 0x010fe4000bf05270 */
[----:B------:R-:W-:Y:S02]  /*50b0*/  @!UP2 USHF.R.U32.HI UR4, URZ, UR21, UR4 ;  /* 0x00000015ff04a299 */ /* 0x000fe40008011604 */
[----:B------:R-:W-:Y:S02]  /*50c0*/  UIMAD.WIDE.U32 UR6, UR13, UR23, URZ ;  /* 0x000000170d0672a5 */ /* 0x000fe4000f8e00ff */
[----:B------:R-:W-:Y:S02]  /*50d0*/  @!UP2 USEL UR8, UR14, UR4, !UP0 ;  /* 0x000000040e08a287 */ /* 0x000fe4000c000000 */
[----:B------:R-:W-:Y:S03]  /*50e0*/  @!UP2 UISETP.NE.AND UP0, UPT, UR22, 0x1, UPT ;  /* 0x000000011600a88c */ /* 0x000fe6000bf05270 */
[----:B------:R-:W-:Y:S02]  /*50f0*/  @!UP2 UMOV UR6, UR7 ;  /* 0x000000070006ac82 */ /* 0x000fe40008000000 */
[----:B------:R-:W3:Y:S02]  /*5100*/  @!UP2 LDCU UR4, c[0x0][0xb20] ;  /* 0x00016400ff04a7ac */ /* 0x000ee40008000800 */
[----:B---3--:R-:W-:Y:S04]  /*5110*/  @!UP2 USHF.R.U32.HI UR6, URZ, UR4, UR6 ;  /* 0x00000004ff06a299 */ /* 0x008fe80008011606 */
[----:B------:R-:W-:Y:S04]  /*5120*/  @!UP2 USEL UR6, UR13, UR6, !UP0 ;  /* 0x000000060d06a287 */ /* 0x000fe8000c000000 */
[----:B------:R-:W-:Y:S02]  /*5130*/  @!UP2 UIADD3 UR4, UPT, UPT, -UR8, UR6, URZ ;  /* 0x000000060804a290 */ /* 0x000fe4000fffe1ff */
[----:B------:R-:W-:Y:S02]  /*5140*/  @!UP2 UIADD3 UR6, UPT, UPT, UR8, -UR6, URZ ;  /* 0x800000060806a290 */ /* 0x000fe4000fffe0ff */
[----:B------:R-:W-:Y:S02]  /*5150*/  @!UP2 UIMAD UR14, UR4, UR5, UR14 ;  /* 0x00000005040ea2a4 */ /* 0x000fe4000f8e020e */
[----:B------:R-:W-:Y:S01]  /*5160*/  @!UP2 UIMAD UR13, UR6, UR22, UR13 ;  /* 0x00000016060da2a4 */ /* 0x000fe2000f8e020d */
[----:B------:R-:W-:Y:S11]  /*5170*/  BRA.U UP3, `(.L_x_95) ;  /* 0x0000000103107547 */ /* 0x000ff6000b800000 */
[----:B--2---:R-:W-:Y:S04]  /*5180*/  MOV R0, UR37 ;  /* 0x0000002500007c02 */ /* 0x004fe80008000f00 */
[----:B------:R-:W-:Y:S04]  /*5190*/  SHF.L.U32 R9, R0, 0x1f, RZ ;  /* 0x0000001f00097819 */ /* 0x000fe800000006ff */
[----:B------:R-:W2:Y:S02]  /*51a0*/  SYNCS.PHASECHK.TRANS64.TRYWAIT P2, [UR24+0xd8], R9 ;  /* 0x0000d809ff0075a7 */ /* 0x000ea40008041118 */
[----:B--2---:R-:W-:Y:S05]  /*51b0*/  @!P2 BRA `(.L_x_96) ;  /* 0x00000040000ca947 */ /* 0x004fea0003800000 */
.L_x_95:
[----:B------:R-:W-:Y:S05]  /*51c0*/  @!P1 BRA `(.L_x_97) ;  /* 0x0000000000309947 */ /* 0x000fea0003800000 */
[----:B------:R-:W-:Y:S01]  /*51d0*/  ISETP.NE.U32.AND P1, PT, R2, RZ, PT ;  /* 0x000000ff0200720c */ /* 0x000fe20003f25070 */
[----:B------:R-:W3:Y:S01]  /*51e0*/  LDCU.64 UR4, c[0x0][0x358] ;  /* 0x00006b00ff0477ac */ /* 0x000ee20008000a00 */
[----:B------:R-:W-:Y:S02]  /*51f0*/  IMAD.MOV.U32 R88, RZ, RZ, 0x1 ;  /* 0x00000001ff587424 */ /* 0x000fe400078e00ff */
[----:B------:R-:W-:Y:S11]  /*5200*/  ISETP.NE.AND.EX P1, PT, R3, RZ, PT, P1 ;  /* 0x000000ff0300720c */ /* 0x000ff60003f25310 */
[----:B------:R-:W-:Y:S02]  /*5210*/  @!UPT UIADD3 URZ, UPT, UPT, URZ, URZ, URZ ;  /* 0x000000fffffff290 */ /* 0x000fe4000fffe0ff */
[----:B--2---:R-:W2:Y:S01]  /*5220*/  @P1 LDC.64 R8, c[0x0][0x888] ;  /* 0x00022200ff081b82 */ /* 0x004ea20000000a00 */
[----:B------:R-:W-:Y:S04]  /*5230*/  @P1 IMAD R0, R4, UR36, RZ ;  /* 0x0000002404001c24 */ /* 0x000fe8000f8e02ff */
[----:B--2---:R-:W-:Y:S04]  /*5240*/  @P1 IMAD.WIDE R8, R0, 0x4, R8 ;  /* 0x0000000400081825 */ /* 0x004fe800078e0208 */
[----:B------:R-:W-:Y:S01]  /*5250*/  HFMA2 R0, -RZ, RZ, 0, 5.9604644775390625e-08 ;  /* 0x00000001ff007431 */ /* 0x000fe200000001ff */
[----:B---3-5:R3:W5:Y:S04]  /*5260*/  @P1 LDG.E R41, desc[UR4][R8.64] ;  /* 0x0000000408291981 */ /* 0x028768000c1e1900 */
[----:B------:R-:W-:Y:S01]  /*5270*/  @!P1 PRMT R88, R0, 0x7610, R88 ;  /* 0x0000761000589816 */ /* 0x000fe20000000058 */
[----:B---3--:R-:W4:Y:S06]  /*5280*/  @!P1 LDC R41, c[0x0][0x880] ;  /* 0x00022000ff299b82 */ /* 0x008f2c0000000800 */
.L_x_97:
[----:B----45:R-:W-:Y:S01]  /*5290*/  @!P0 FSETP.EQ.AND P1, PT, R41, RZ, PT ;  /* 0x000000ff2900820b */ /* 0x030fe20003f22000 */
[----:B------:R-:W-:Y:S01]  /*52a0*/  @!UPT UIADD3 URZ, UPT, UPT, URZ, URZ, URZ ;  /* 0x000000fffffff290 */ /* 0x000fe2000fffe0ff */
[----:B------:R-:W-:Y:S11]  /*52b0*/  @!P0 BRA `(.L_x_98) ;  /* 0x0000000000188947 */ /* 0x000ff60003800000 */
[----:B------:R-:W-:Y:S02]  /*52c0*/  LOP3.LUT P0, RZ, R88, 0xff, RZ, 0xc0, !PT ;  /* 0x000000ff58ff7812 */ /* 0x000fe4000780c0ff */
[----:B------:R-:W-:Y:S04]  /*52d0*/  ISETP.NE.U32.AND P1, PT, R2, RZ, PT ;  /* 0x000000ff0200720c */ /* 0x000fe80003f25070 */
[----:B------:R-:W-:Y:S04]  /*52e0*/  ISETP.NE.AND.EX P1, PT, R3, RZ, PT, P1 ;  /* 0x000000ff0300720c */ /* 0x000fe80003f25310 */
[----:B------:R-:W-:Y:S03]  /*52f0*/  PLOP3.LUT P1, PT, P1, PT, PT, 0x8, 0x80 ;  /* 0x000000000080781c */ /* 0x000fe60000f2e170 */
[----:B------:R-:W-:Y:S11]  /*5300*/  @P0 FSETP.EQ.AND P1, PT, R41, RZ, PT ;  /* 0x000000ff2900020b */ /* 0x000ff60003f22000 */
[----:B------:R-:W-:Y:S02]  /*5310*/  @!UPT UIADD3 URZ, UPT, UPT, URZ, URZ, URZ ;  /* 0x000000fffffff290 */ /* 0x000fe4000fffe0ff */
.L_x_98:
[----:B------:R-:W-:Y:S01]  /*5320*/  ULEA UR4, UR12, UR24, 0x3 ;  /* 0x000000180c047291 */ /* 0x000fe2000f8e18ff */
[----:B--2---:R-:W-:Y:S02]  /*5330*/  SHF.L.U32 R9, R15, 0x1f, RZ ;  /* 0x0000001f0f097819 */ /* 0x004fe400000006ff */
[----:B------:R-:W-:Y:S04]  /*5340*/  ELECT P0, URZ, PT ;  /* 0x0000000000ff782f */ /* 0x000fe80003800000 */
[----:B------:R-:W-:Y:S02]  /*5350*/  PLOP3.LUT P1, PT, P1, P0, PT, 0xf2, 0x2f ;  /* 0x00000000002f781c */ /* 0x000fe40000f21e72 */
[----:B------:R-:W2:Y:S11]  /*5360*/  SYNCS.PHASECHK.TRANS64.TRYWAIT P2, [UR4+0xb8], R9 ;  /* 0x0000b809ff0075a7 */ /* 0x000eb60008041104 */
[----:B------:R-:W-:Y:S05]  /*5370*/  @!P1 IADD3 R8, P0, PT, R16, 0x580, RZ ;  /* 0x0000058010089810 */ /* 0x000fea0007f1e0ff */
[----:B------:R-:W-:Y:S01]  /*5380*/  @!P1 IMAD.X R6, RZ, RZ, R17, P0 ;  /* 0x000000ffff069224 */ /* 0x000fe200000e0611 */
[----:B--2---:R-:W-:Y:S07]  /*5390*/  @!P2 BRA `(.L_x_99) ;  /* 0x0000003c00aca947 */ /* 0x004fee0003800000 */
.L_x_185:
[----:B------:R-:W3:Y:S01]  /*53a0*/  S2UR UR20, SR_CgaCtaId ;  /* 0x00000000001479c3 */ /* 0x000ee20000008800 */
[----:B------:R-:W-:Y:S01]  /*53b0*/  @!P1 R2UR UR7, R6 ;  /* 0x00000000060792ca */ /* 0x000fe200000e0000 */
[----:B------:R-:W-:Y:S01]  /*53c0*/  UIADD3 UR5, UPT, UPT, UR12, 0x1, URZ ;  /* 0x000000010c057890 */ /* 0x000fe2000fffe0ff */
[----:B------:R-:W-:Y:S01]  /*53d0*/  @!P1 R2UR UR6, R8 ;  /* 0x00000000080692ca */ /* 0x000fe200000e0000 */
[----:B------:R-:W-:Y:S01]  /*53e0*/  UIADD3 UR9, UPT, UPT, UR4, 0xa0, URZ ;  /* 0x000000a004097890 */ /* 0x000fe2000fffe0ff */
[----:B------:R-:W-:Y:S01]  /*53f0*/  @!P1 IMAD.MOV.U32 R6, RZ, RZ, 0x2000 ;  /* 0x00002000ff069424 */ /* 0x000fe200078e00ff */
[----:B------:R-:W-:Y:S01]  /*5400*/  UISETP.NE.AND UP0, UPT, UR5, 0x3, UPT ;  /* 0x000000030500788c */ /* 0x000fe2000bf05270 */
[----:B------:R-:W-:Y:S01]  /*5410*/  VIADD R14, R14, 0x1 ;  /* 0x000000010e0e7836 */ /* 0x000fe20000000000 */
[----:B------:R-:W-:Y:S01]  /*5420*/  UMOV UR22, 0x0 ;  /* 0x0000000000167882 */ /* 0x000fe20000000000 */
[----:B------:R-:W-:Y:S05]  /*5430*/  UMOV UR23, 0x10000000 ;  /* 0x1000000000177882 */ /* 0x000fea0000000000 */
[----:B--2---:R-:W-:Y:S01]  /*5440*/  IMAD.U32 R9, RZ, RZ, UR7 ;  /* 0x00000007ff097e24 */ /* 0x004fe2000f8e00ff */
[----:B------:R-:W-:Y:S01]  /*5450*/  USEL UR7, URZ, 0x1, UP0 ;  /* 0x00000001ff077887 */ /* 0x000fe20008000000 */
[----:B------:R-:W-:Y:S01]  /*5460*/  IMAD.U32 R8, RZ, RZ, UR6 ;  /* 0x00000006ff087e24 */ /* 0x000fe2000f8e00ff */
[----:B------:R-:W-:Y:S02]  /*5470*/  USEL UR6, UR5, URZ, UP0 ;  /* 0x000000ff05067287 */ /* 0x000fe40008000000 */
[----:B------:R-:W-:Y:S01]  /*5480*/  VOTEU.ALL UP0, P1 ;  /* 0x0000000000ff7886 */ /* 0x000fe20000800000 */
[----:B------:R-:W-:Y:S02]  /*5490*/  @!P1 R2UR UR19, R9 ;  /* 0x00000000091392ca */ /* 0x000fe400000e0000 */
[----:B------:R-:W-:Y:S02]  /*54a0*/  @!P1 R2UR UR18, R8 ;  /* 0x00000000081292ca */ /* 0x000fe400000e0000 */
[----:B------:R-:W-:Y:S01]  /*54b0*/  @!UP0 ULEA UR5, UR12, UR24, 0xd ;  /* 0x000000180c058291 */ /* 0x000fe2000f8e68ff */
[----:B------:R-:W-:Y:S01]  /*54c0*/  LOP3.LUT R15, R15, UR7, RZ, 0x3c, !PT ;  /* 0x000000070f0f7c12 */ /* 0x000fe2000f8e3cff */
[----:B---3--:R-:W-:Y:S02]  /*54d0*/  UPRMT UR20, UR20, 0x654, UR9 ;  /* 0x0000065414147896 */ /* 0x008fe40008000009 */
[----:B------:R-:W-:Y:S01]  /*54e0*/  @!UP0 UIADD3 UR8, UPT, UPT, UR5, 0x200, URZ ;  /* 0x0000020005088890 */ /* 0x000fe2000fffe0ff */
[----:B------:R-:W-:Y:S01]  /*54f0*/  SHF.L.U32 R0, R15, 0x1f, RZ ;  /* 0x0000001f0f007819 */ /* 0x000fe200000006ff */
[----:B------:R-:W-:Y:S01]  /*5500*/  VOTEU.ALL UP0, P1 ;  /* 0x0000000000ff7886 */ /* 0x000fe20000800000 */
[----:B------:R-:W-:Y:S01]  /*5510*/  UMOV UR12, UR36 ;  /* 0x00000024000c7c82 */ /* 0x000fe20008000000 */
[----:B------:R-:W-:Y:S05]  /*5520*/  ULEA UR5, UR6, UR24, 0x3 ;  /* 0x0000001806057291 */ /* 0x000fea000f8e18ff */
[----:B------:R2:W-:Y:S01]  /*5530*/  @!UP0 UTMALDG.3D [UR8], [UR18], desc[UR22] ;  /* 0x00001608120085b4 */ /* 0x0005e20008011000 */
[----:B------:R2:W-:Y:S01]  /*5540*/  @!P1 SYNCS.ARRIVE.TRANS64.RED.A0TR RZ, [UR4+0xa0], R6 ;  /* 0x0000a006ffff99a7 */ /* 0x0005e20008300404 */
[----:B------:R-:W-:Y:S02]  /*5550*/  SYNCS.ARRIVE.TRANS64.RED.A1T0 RZ, [UR20], RZ ;  /* 0x000000ffffff79a7 */ /* 0x000fe40008100414 */
[----:B------:R-:W3:Y:S02]  /*5560*/  SYNCS.PHASECHK.TRANS64.TRYWAIT P0, [UR5+0xb8], R0 ;  /* 0x0000b800ff0075a7 */ /* 0x000ee40008001105 */
[----:B--23--:R-:W-:Y:S05]  /*5570*/  @!P0 BRA `(.L_x_100) ;  /* 0x0000003c004c8947 */ /* 0x00cfea0003800000 */
.L_x_187:
[----:B------:R-:W3:Y:S01]  /*5580*/  S2UR UR12, SR_CgaCtaId ;  /* 0x00000000000c79c3 */ /* 0x000ee20000008800 */
[----:B------:R-:W-:Y:S01]  /*5590*/  UIADD3 UR9, UPT, UPT, UR5, 0xa0, URZ ;  /* 0x000000a005097890 */ /* 0x000fe2000fffe0ff */
[----:B------:R-:W-:Y:S01]  /*55a0*/  @!P1 IADD3 R6, P0, PT, R16, 0x580, RZ ;  /* 0x0000058010069810 */ /* 0x000fe20007f1e0ff */
[----:B------:R-:W-:Y:S01]  /*55b0*/  UPLOP3.LUT UP3, UPT, UPT, UPT, UPT, 0x80, 0x8 ;  /* 0x000000000008789c */ /* 0x000fe20003f6f070 */
[----:B------:R-:W-:Y:S01]  /*55c0*/  R2UR UR23, R90 ;  /* 0x000000005a1772ca */ /* 0x000fe200000e0000 */
[----:B------:R-:W-:Y:S01]  /*55d0*/  UMOV UR20, 0x0 ;  /* 0x0000000000147882 */ /* 0x000fe20000000000 */
[----:B------:R-:W-:Y:S01]  /*55e0*/  @!P1 R2UR UR7, R6 ;  /* 0x00000000060792ca */ /* 0x000fe200000e0000 */
[----:B--2---:R-:W-:Y:S01]  /*55f0*/  @!P1 IMAD.X R0, RZ, RZ, R17, P0 ;  /* 0x000000ffff009224 */ /* 0x004fe200000e0611 */
[----:B------:R-:W-:Y:S01]  /*5600*/  UMOV UR21, 0x10000000 ;  /* 0x1000000000157882 */ /* 0x000fe20000000000 */
[----:B------:R-:W-:Y:S01]  /*5610*/  VOTEU.ALL UP0, P1 ;  /* 0x0000000000ff7886 */ /* 0x000fe20000800000 */
[----:B------:R-:W-:Y:S02]  /*5620*/  R2UR UR22, R91 ;  /* 0x000000005b1672ca */ /* 0x000fe400000e0000 */
[----:B------:R-:W-:Y:S02]  /*5630*/  @!P1 R2UR UR4, R0 ;  /* 0x00000000000492ca */ /* 0x000fe400000e0000 */
[----:B------:R-:W-:Y:S01]  /*5640*/  @!UP0 UIADD3 UR10, UPT, UPT, UR10, 0x20, URZ ;  /* 0x000000200a0a8890 */ /* 0x000fe2000fffe0ff */
[C---:B------:R-:W-:Y:S02]  /*5650*/  ISETP.NE.AND P0, PT, R14.reuse, 0x2, PT ;  /* 0x000000020e00780c */ /* 0x040fe40003f05270 */
[----:B------:R-:W-:Y:S02]  /*5660*/  UIADD3 UR32, UPT, UPT, UR13, UR23, URZ ;  /* 0x000000170d207290 */ /* 0x000fe4000fffe0ff */
[----:B------:R-:W-:Y:S01]  /*5670*/  IMAD.U32 R8, RZ, RZ, UR7 ;  /* 0x00000007ff087e24 */ /* 0x000fe2000f8e00ff */
[----:B------:R-:W-:Y:S02]  /*5680*/  SEL R0, RZ, 0x1, P0 ;  /* 0x00000001ff007807 */ /* 0x000fe40000000000 */
[----:B------:R-:W-:Y:S01]  /*5690*/  SEL R14, R14, RZ, P0 ;  /* 0x000000ff0e0e7207 */ /* 0x000fe20000000000 */
[----:B------:R-:W-:Y:S01]  /*56a0*/  UIADD3 UR25, UPT, UPT, UR14, UR22, URZ ;  /* 0x000000160e197290 */ /* 0x000fe2000fffe0ff */
[----:B------:R-:W-:Y:S01]  /*56b0*/  @!P1 R2UR UR18, R8 ;  /* 0x00000000081292ca */ /* 0x000fe200000e0000 */
[----:B------:R-:W-:Y:S01]  /*56c0*/  IMAD.U32 R9, RZ, RZ, UR4 ;  /* 0x00000004ff097e24 */ /* 0x000fe2000f8e00ff */
[----:B------:R-:W-:Y:S01]  /*56d0*/  @!UP0 ULEA UR4, UR6, UR24, 0xd ;  /* 0x0000001806048291 */ /* 0x000fe2000f8e68ff */
[----:B------:R-:W-:Y:S03]  /*56e0*/  LOP3.LUT R13, R13, R0, RZ, 0x3c, !PT ;  /* 0x000000000d0d7212 */ /* 0x000fe600078e3cff */
[----:B------:R-:W-:Y:S01]  /*56f0*/  @!P1 R2UR UR19, R9 ;  /* 0x00000000091392ca */ /* 0x000fe200000e0000 */
[----:B------:R-:W-:Y:S02]  /*5700*/  @!UP0 UIADD3 UR8, UPT, UPT, UR4, 0x200, URZ ;  /* 0x0000020004088890 */ /* 0x000fe4000fffe0ff */
[----:B---3--:R-:W-:Y:S01]  /*5710*/  UPRMT UR4, UR12, 0x654, UR9 ;  /* 0x000006540c047896 */ /* 0x008fe20008000009 */
[----:B------:R-:W-:Y:S02]  /*5720*/  VOTEU.ALL UP0, P1 ;  /* 0x0000000000ff7886 */ /* 0x000fe40000800000 */
[----:B------:R-:W-:Y:S01]  /*5730*/  UMOV UR12, UR36 ;  /* 0x00000024000c7c82 */ /* 0x000fe20008000000 */
[----:B------:R-:W-:Y:S06]  /*5740*/  UMOV UR36, UR26 ;  /* 0x0000001a00247c82 */ /* 0x000fec0008000000 */
[----:B------:R2:W-:Y:S01]  /*5750*/  @!UP0 UTMALDG.3D [UR8], [UR18], desc[UR20] ;  /* 0x00001408120085b4 */ /* 0x0005e20008011000 */
[----:B------:R3:W-:Y:S01]  /*5760*/  @!P1 SYNCS.ARRIVE.TRANS64.RED.A0TR RZ, [UR5+0xa0], R7 ;  /* 0x0000a007ffff99a7 */ /* 0x0007e20008300405 */
[----:B------:R-:W-:Y:S01]  /*5770*/  SYNCS.ARRIVE.TRANS64.RED.A1T0 RZ, [UR4], RZ ;  /* 0x000000ffffff79a7 */ /* 0x000fe20008100404 */
[----:B------:R-:W-:Y:S04]  /*5780*/  UIADD3 UR4, UPT, UPT, UR6, 0x1, URZ ;  /* 0x0000000106047890 */ /* 0x000fe8000fffe0ff */
[----:B------:R-:W-:Y:S04]  /*5790*/  UISETP.NE.AND UP0, UPT, UR4, 0x3, UPT ;  /* 0x000000030400788c */ /* 0x000fe8000bf05270 */
[----:B------:R-:W-:Y:S06]  /*57a0*/  USEL UR5, URZ, 0x1, UP0 ;  /* 0x00000001ff057887 */ /* 0x000fec0008000000 */
[----:B------:R-:W-:Y:S01]  /*57b0*/  LOP3.LUT R15, R15, UR5, RZ, 0x3c, !PT ;  /* 0x000000050f0f7c12 */ /* 0x000fe2000f8e3cff */
[----:B--2---:R-:W-:Y:S01]  /*57c0*/  USEL UR12, UR4, URZ, UP0 ;  /* 0x000000ff040c7287 */ /* 0x004fe20008000000 */
[----:B------:R-:W-:Y:S11]  /*57d0*/  BRA.U UP1, `(.L_x_101) ;  /* 0xfffffff101e87547 */ /* 0x000ff6000b83ffff */
[----:B------:R-:W-:Y:S01]  /*57e0*/  UIADD3 UR24, UPT, UPT, UR24, 0xb8, URZ ;  /* 0x000000b818187890 */ /* 0x000fe2000fffe0ff */
[----:B------:R-:W-:-:S03]  /*57f0*/  SHF.L.U32 R3, R15, 0x1f, RZ ;  /* 0x0000001f0f037819 */ /* 0x000fc600000006ff */
[----:B------:R-:W-:-:S09]  /*5800*/  ULEA UR4, UR12, UR24, 0x3 ;  /* 0x000000180c047291 */ /* 0x000fd2000f8e18ff */
[----:B------:R-:W2:Y:S02]  /*5810*/  SYNCS.PHASECHK.TRANS64.TRYWAIT P0, [UR4], R3 ;  /* 0x00000003ff0075a7 */ /* 0x000ea40008001104 */
[----:B--2---:R-:W-:Y:S05]  /*5820*/  @!P0 BRA `(.L_x_102) ;  /* 0x0000003800b88947 */ /* 0x004fea0003800000 */
.L_x_189:
[----:B------:R-:W-:-:S04]  /*5830*/  UIADD3 UR4, UPT, UPT, UR12, 0x1, URZ ;  /* 0x000000010c047890 */ /* 0x000fc8000fffe0ff */
[----:B------:R-:W-:-:S04]  /*5840*/  UISETP.NE.AND UP0, UPT, UR4, 0x3, UPT ;  /* 0x000000030400788c */ /* 0x000fc8000bf05270 */
[----:B------:R-:W-:Y:S02]  /*5850*/  USEL UR6, URZ, 0x1, UP0 ;  /* 0x00000001ff067887 */ /* 0x000fe40008000000 */
[----:B------:R-:W-:-:S04]  /*5860*/  USEL UR4, UR4, URZ, UP0 ;  /* 0x000000ff04047287 */ /* 0x000fc80008000000 */
[----:B------:R-:W-:Y:S01]  /*5870*/  ULEA UR5, UR4, UR24, 0x3 ;  /* 0x0000001804057291 */ /* 0x000fe2000f8e18ff */
[----:B------:R-:W-:-:S04]  /*5880*/  LOP3.LUT R15, R15, UR6, RZ, 0x3c, !PT ;  /* 0x000000060f0f7c12 */ /* 0x000fc8000f8e3cff */
[----:B--2---:R-:W-:-:S04]  /*5890*/  SHF.L.U32 R3, R15, 0x1f, RZ ;  /* 0x0000001f0f037819 */ /* 0x004fc800000006ff */
[----:B------:R-:W2:Y:S02]  /*58a0*/  SYNCS.PHASECHK.TRANS64.TRYWAIT P0, [UR5], R3 ;  /* 0x00000003ff0075a7 */ /* 0x000ea40008001105 */
[----:B--2---:R-:W-:Y:S05]  /*58b0*/  @!P0 BRA `(.L_x_103) ;  /* 0x0000003800ac8947 */ /* 0x004fea0003800000 */
.L_x_191:
[----:B------:R-:W-:-:S04]  /*58c0*/  UIADD3 UR4, UPT, UPT, UR4, 0x1, URZ ;  /* 0x0000000104047890 */ /* 0x000fc8000fffe0ff */
[----:B------:R-:W-:-:S04]  /*58d0*/  UISETP.NE.AND UP0, UPT, UR4, 0x3, UPT ;  /* 0x000000030400788c */ /* 0x000fc8000bf05270 */
[----:B------:R-:W-:Y:S02]  /*58e0*/  USEL UR5, URZ, 0x1, UP0 ;  /* 0x00000001ff057887 */ /* 0x000fe40008000000 */
[----:B------:R-:W-:-:S04]  /*58f0*/  USEL UR4, UR4, URZ, UP0 ;  /* 0x000000ff04047287 */ /* 0x000fc80008000000 */
[----:B------:R-:W-:Y:S01]  /*5900*/  ULEA UR4, UR4, UR24, 0x3 ;  /* 0x0000001804047291 */ /* 0x000fe2000f8e18ff */
[----:B--2---:R-:W-:-:S04]  /*5910*/  LOP3.LUT R3, R15, UR5, RZ, 0x3c, !PT ;  /* 0x000000050f037c12 */ /* 0x004fc8000f8e3cff */
[----:B------:R-:W-:Y:S01]  /*5920*/  SHF.L.U32 R3, R3, 0x1f, RZ ;  /* 0x0000001f03037819 */ /* 0x000fe200000006ff */
[----:B------:R-:W-:-:S07]  /*5930*/  IMAD.U32 R0, RZ, RZ, UR4 ;  /* 0x00000004ff007e24 */ /* 0x000fce000f8e00ff */
.L_x_104:
[----:B--2---:R2:W4:Y:S02]  /*5940*/  SYNCS.PHASECHK.TRANS64.TRYWAIT P0, [R0+URZ], R3 ;  /* 0x00000003000075a7 */ /* 0x00452400080011ff */
[----:B----4-:R-:W-:Y:S05]  /*5950*/  @!P0 NANOSLEEP.SYNCS 0x989680 ;  /* 0x009896800000895d */ /* 0x010fea0003900000 */
[----:B------:R-:W4:Y:S02]  /*5960*/  @!P0 SYNCS.PHASECHK.TRANS64 P0, [R0+URZ], R3 ;  /* 0x00000003000085a7 */ /* 0x000f2400080010ff */
[----:B-1--4-:R-:W-:Y:S05]  /*5970*/  @P0 EXIT ;  /* 0x000000000000094d */ /* 0x012fea0003800000 */
[----:B------:R-:W-:Y:S05]  /*5980*/  BRA `(.L_x_104) ;  /* 0xfffffffc00ec7947 */ /* 0x000fea000383ffff */
.L_x_92:
[----:B------:R-:W-:-:S06]  /*5990*/  UISETP.GE.AND UP0, UPT, UR22, 0x4, UPT ;  /* 0x000000041600788c */ /* 0x000fcc000bf06270 */
[----:B------:R-:W-:-:S13]  /*59a0*/  PLOP3.LUT P0, PT, PT, PT, UP0, 0x80, 0x8 ;  /* 0x000000000008781c */ /* 0x000fda0003f0f008 */
[----:B-1----:R-:W-:Y:S05]  /*59b0*/  @!P0 EXIT ;  /* 0x000000000000894d */ /* 0x002fea0003800000 */
[----:B------:R-:W1:Y:S08]  /*59c0*/  S2UR UR4, SR_CgaCtaId ;  /* 0x00000000000479c3 */ /* 0x000e700000008800 */
[----:B------:R-:W-:Y:S01]  /*59d0*/  BAR.SYNC.DEFER_BLOCKING 0x6, 0xa0 ;  /* 0x0182800000007b1d */ /* 0x000fe20000010000 */
[C---:B------:R-:W-:Y:S01]  /*59e0*/  IMAD.SHL.U32 R5, R95.reuse, 0x20, RZ ;  /* 0x000000205f057824 */ /* 0x040fe200078e00ff */
[C---:B------:R-:W-:Y:S01]  /*59f0*/  LOP3.LUT R96, R95.reuse, 0x2, RZ, 0xc0, !PT ;  /* 0x000000025f607812 */ /* 0x040fe200078ec0ff */
[C---:B------:R-:W-:Y:S01]  /*5a00*/  IMAD.SHL.U32 R100, R95.reuse, 0x4, RZ ;  /* 0x000000045f647824 */ /* 0x040fe200078e00ff */
[C---:B------:R-:W-:Y:S01]  /*5a10*/  LOP3.LUT R101, R95.reuse, 0x60, RZ, 0xc0, !PT ;  /* 0x000000605f657812 */ /* 0x040fe200078ec0ff */
[----:B------:R-:W-:Y:S01]  /*5a20*/  IMAD.U32 R37, R95, 0x10000, RZ ;  /* 0x000100005f257824 */ /* 0x000fe200078e00ff */
[----:B------:R-:W-:-:S02]  /*5a30*/  UMOV UR47, 0x400 ;  /* 0x00000400002f7882 */ /* 0x000fc40000000000 */
[----:B------:R-:W2:Y:S01]  /*5a40*/  LDC.64 R80, c[0x0][0x888] ;  /* 0x00022200ff507b82 */ /* 0x000ea20000000a00 */
[----:B------:R-:W-:Y:S01]  /*5a50*/  LOP3.LUT R7, R5, 0xc0, RZ, 0xc0, !PT ;  /* 0x000000c005077812 */ /* 0x000fe200078ec0ff */
[----:B------:R-:W-:Y:S01]  /*5a60*/  HFMA2 R36, -RZ, RZ, 0, 0 ;  /* 0x00000000ff247431 */ /* 0x000fe200000001ff */
[----:B------:R-:W-:Y:S01]  /*5a70*/  LOP3.LUT R95, R95, 0x4, RZ, 0xc0, !PT ;  /* 0x000000045f5f7812 */ /* 0x000fe200078ec0ff */
[----:B------:R-:W-:Y:S01]  /*5a80*/  IMAD.MOV.U32 R98, RZ, RZ, RZ ;  /* 0x000000ffff627224 */ /* 0x000fe200078e00ff */
[----:B------:R-:W-:Y:S01]  /*5a90*/  LOP3.LUT R100, R7, 0x18, R100, 0xf8, !PT ;  /* 0x0000001807647812 */ /* 0x000fe200078ef864 */
[----:B------:R-:W-:Y:S01]  /*5aa0*/  IMAD.MOV.U32 R94, RZ, RZ, RZ ;  /* 0x000000ffff5e7224 */ /* 0x000fe200078e00ff */
[----:B------:R-:W-:Y:S01]  /*5ab0*/  LOP3.LUT R37, R37, 0x600000, RZ, 0xc0, !PT ;  /* 0x0060000025257812 */ /* 0x000fe200078ec0ff */
[----:B------:R-:W3:Y:S01]  /*5ac0*/  LDC.64 R82, c[0x0][0x890] ;  /* 0x00022400ff527b82 */ /* 0x000ee20000000a00 */
[----:B------:R-:W-:Y:S01]  /*5ad0*/  IADD3 R99, PT, PT, -R95, 0x2, RZ ;  /* 0x000000025f637810 */ /* 0x000fe20007ffe1ff */
[----:B------:R-:W-:Y:S01]  /*5ae0*/  IMAD.MOV R96, RZ, RZ, -R96 ;  /* 0x000000ffff607224 */ /* 0x000fe200078e0a60 */
[----:B------:R-:W-:Y:S01]  /*5af0*/  LOP3.LUT R100, R100, 0xf20, R5, 0xf8, !PT ;  /* 0x00000f2064647812 */ /* 0x000fe200078ef805 */
[----:B------:R-:W4:Y:S01]  /*5b00*/  LDCU UR62, c[0x0][0x370] ;  /* 0x00006e00ff3e77ac */ /* 0x000f220008000800 */
[----:B------:R-:W-:Y:S01]  /*5b10*/  MOV R97, RZ ;  /* 0x000000ff00617202 */ /* 0x000fe20000000f00 */
[----:B------:R-:W-:Y:S01]  /*5b20*/  IMAD.SHL.U32 R99, R99, 0x10, RZ ;  /* 0x0000001063637824 */ /* 0x000fe200078e00ff */
[----:B------:R-:W-:Y:S01]  /*5b30*/  IADD3 R95, PT, PT, -R95, RZ, RZ ;  /* 0x000000ff5f5f7210 */ /* 0x000fe20007ffe1ff */
[----:B-1----:R-:W-:Y:S01]  /*5b40*/  ULEA UR47, UR4, UR47, 0x18 ;  /* 0x0000002f042f7291 */ /* 0x002fe2000f8ec0ff */
[----:B------:R-:W1:Y:S01]  /*5b50*/  LDC.64 R78, c[0x0][0x8b0] ;  /* 0x00022c00ff4e7b82 */ /* 0x000e620000000a00 */
[----:B------:R-:W-:Y:S01]  /*5b60*/  UMOV UR54, 0x1 ;  /* 0x0000000100367882 */ /* 0x000fe20000000000 */
[----:B------:R-:W-:Y:S01]  /*5b70*/  UMOV UR46, URZ ;  /* 0x000000ff002e7c82 */ /* 0x000fe20008000000 */
[----:B------:R-:W-:Y:S01]  /*5b80*/  UIADD3 UR4, UPT, UPT, UR47, 0x200, URZ ;  /* 0x000002002f047890 */ /* 0x000fe2000fffe0ff */
[----:B------:R-:W1:Y:S04]  /*5b90*/  LDCU UR41, c[0x0][0xb0c] ;  /* 0x00016180ff2977ac */ /* 0x000e680008000800 */
[----:B------:R-:W4:Y:S01]  /*5ba0*/  LDS R0, [UR47+0x190] ;  /* 0x0001902fff007984 */ /* 0x000f220008000800 */
[----:B------:R-:W1:Y:S01]  /*5bb0*/  LDC.64 R76, c[0x0][0x8a8] ;  /* 0x00022a00ff4c7b82 */ /* 0x000e620000000a00 */
[----:B------:R-:W-:Y:S01]  /*5bc0*/  LEA R100, R100, UR4, 0x1 ;  /* 0x0000000464647c11 */ /* 0x000fe2000f8e08ff */
[----:B------:R-:W1:Y:S01]  /*5bd0*/  LDCU UR39, c[0x0][0xb30] ;  /* 0x00016600ff2777ac */ /* 0x000e620008000800 */
[----:B------:R-:W1:Y:S01]  /*5be0*/  LDCU.64 UR60, c[0x0][0x888] ;  /* 0x00011100ff3c77ac */ /* 0x000e620008000a00 */
[----:B------:R-:W1:Y:S01]  /*5bf0*/  LDCU.64 UR42, c[0x0][0xb28] ;  /* 0x00016500ff2a77ac */ /* 0x000e620008000a00 */
[----:B------:R-:W1:Y:S01]  /*5c00*/  LDCU.128 UR56, c[0x0][0xb10] ;  /* 0x00016200ff3877ac */ /* 0x000e620008000c00 */
[----:B------:R-:W1:Y:S01]  /*5c10*/  LDCU UR55, c[0x0][0x374] ;  /* 0x00006e80ff3777ac */ /* 0x000e620008000800 */
[----:B------:R-:W-:Y:S01]  /*5c20*/  UMOV UR53, URZ ;  /* 0x000000ff00357c82 */ /* 0x000fe20008000000 */
[----:B------:R-:W-:Y:S01]  /*5c30*/  UMOV UR52, URZ ;  /* 0x000000ff00347c82 */ /* 0x000fe20008000000 */
[----:B----4-:R-:W-:-:S02]  /*5c40*/  IMAD.IADD R37, R0, 0x1, R37 ;  /* 0x0000000100257824 */ /* 0x010fc400078e0225 */
[----:B--23--:R-:W-:-:S07]  /*5c50*/  IMAD.U32 R0, RZ, RZ, UR4 ;  /* 0x00000004ff007e24 */ /* 0x00cfce000f8e00ff */
.L_x_135:
[C---:B------:R-:W-:Y:S02]  /*5c60*/  LEA R3, R94.reuse, UR47, 0x3 ;  /* 0x0000002f5e037c11 */ /* 0x040fe4000f8e18ff */
[----:B------:R-:W-:Y:S02]  /*5c70*/  SHF.L.U32 R0, R97, 0x1f, RZ ;  /* 0x0000001f61007819 */ /* 0x000fe400000006ff */
[----:B------:R-:W-:Y:S02]  /*5c80*/  LEA R5, R94, UR47, 0x4 ;  /* 0x0000002f5e057c11 */ /* 0x000fe4000f8e20ff */
[----:B------:R-:W2:Y:S02]  /*5c90*/  SYNCS.PHASECHK.TRANS64.TRYWAIT P0, [R3+URZ+0xe0], R0 ;  /* 0x0000e000030075a7 */ /* 0x000ea400080011ff */
[----:B-12---:R-:W-:Y:S05]  /*5ca0*/  @!P0 BRA `(.L_x_105) ;  /* 0x0000003400c88947 */ /* 0x006fea0003800000 */
.L_x_192:
[----:B------:R-:W3:Y:S01]  /*5cb0*/  LDS.128 R4, [R5+0x170] ;  /* 0x0001700005047984 */ /* 0x000ee20000000c00 */
[----:B------:R-:W-:Y:S01]  /*5cc0*/  UISETP.GE.AND UP0, UPT, UR40, 0x1, UPT ;  /* 0x000000012800788c */ /* 0x000fe2000bf06270 */
[----:B------:R-:W-:Y:S01]  /*5cd0*/  @!PT LDS RZ, [RZ] ;  /* 0x00000000fffff984 */ /* 0x000fe20000000800 */
[----:B------:R-:W-:Y:S01]  /*5ce0*/  @!PT LDS RZ, [RZ] ;  /* 0x00000000fffff984 */ /* 0x000fe20000000800 */
[----:B------:R-:W-:Y:S01]  /*5cf0*/  @!PT LDS RZ, [RZ] ;  /* 0x00000000fffff984 */ /* 0x000fe20000000800 */
[----:B------:R-:W-:Y:S01]  /*5d00*/  @!PT LDS RZ, [RZ] ;  /* 0x00000000fffff984 */ /* 0x000fe20000000800 */
[----:B------:R4:W-:Y:S06]  /*5d10*/  MEMBAR.ALL.CTA ;  /* 0x0000000000007992 */ /* 0x0009ec0000008000 */
[----:B----4-:R-:W4:Y:S01]  /*5d20*/  FENCE.VIEW.ASYNC.S ;  /* 0x00000000000073c6 */ /* 0x010f220000000000 */
[----:B---3--:R-:W-:Y:S11]  /*5d30*/  LOP3.LUT P0, RZ, R6, 0x1, RZ, 0xc0, !PT ;  /* 0x0000000106ff7812 */ /* 0x008ff6000780c0ff */
[----:B------:R-:W-:Y:S02]  /*5d40*/  @!UPT UIADD3 URZ, UPT, UPT, URZ, URZ, URZ ;  /* 0x000000fffffff290 */ /* 0x000fe4000fffe0ff */
[----:B----4-:R-:W-:Y:S01]  /*5d50*/  VOTEU.ANY UP1, P0 ;  /* 0x0000000000ff7886 */ /* 0x010fe20000020100 */
[----:B------:R-:W-:Y:S01]  /*5d60*/  PLOP3.LUT P0, PT, PT, PT, UP1, 0x80, 0x8 ;  /* 0x000000000008781c */ /* 0x000fe20003f0f018 */
[----:B------:R-:W-:Y:S06]  /*5d70*/  UP2UR UR4, UPR, URZ, 0x2 ;  /* 0x00000002ff047883 */ /* 0x000fec0008000000 */
[----:B------:R-:W-:Y:S06]  /*5d80*/  IMAD.U32 R102, RZ, RZ, UR4 ;  /* 0x00000004ff667e24 */ /* 0x000fec000f8e00ff */
[----:B--2---:R-:W-:Y:S02]  /*5d90*/  @P0 SHF.R.U32.HI R0, RZ, 0x10, R5 ;  /* 0x00000010ff000819 */ /* 0x004fe40000011605 */
        /* <DEDUP_REMOVED lines=12> */
[----:B------:R-:W3:Y:S01]  /*5e60*/  LDCU UR12, c[0x0][0xb20] ;  /* 0x00016400ff0c77ac */ /* 0x000ee20008000800 */
[----:B-1----:R-:W-:Y:S02]  /*5e70*/  UIMAD.WIDE.U32 UR4, UR55, UR59, URZ ;  /* 0x0000003b370472a5 */ /* 0x002fe4000f8e00ff */
[----:B------:R-:W-:Y:S02]  /*5e80*/  UIMAD.WIDE.U32 UR6, UR62, UR56, URZ ;  /* 0x000000383e0672a5 */ /* 0x000fe4000f8e00ff */
[----:B------:R-:W-:Y:S02]  /*5e90*/  UISETP.NE.AND UP0, UPT, UR58, 0x1, UPT ;  /* 0x000000013a00788c */ /* 0x000fe4000bf05270 */
[----:B------:R-:W-:Y:S02]  /*5ea0*/  UIMAD.WIDE.U32 UR8, UR37, UR59, URZ ;  /* 0x0000003b250872a5 */ /* 0x000fe4000f8e00ff */
[----:B------:R-:W-:Y:S02]  /*5eb0*/  UIMAD.WIDE.U32 UR10, UR38, UR56, URZ ;  /* 0x00000038260a72a5 */ /* 0x000fe4000f8e00ff */
[----:B------:R-:W-:Y:S02]  /*5ec0*/  UISETP.NE.AND UP1, UPT, UR41, 0x1, UPT ;  /* 0x000000012900788c */ /* 0x000fe4000bf25270 */
[----:B------:R-:W-:Y:S01]  /*5ed0*/  UISETP.NE.AND UP2, UPT, UR40, 0x1, UPT ;  /* 0x000000012800788c */ /* 0x000fe2000bf45270 */
[----:B------:R-:W-:Y:S02]  /*5ee0*/  UMOV UR4, UR5 ;  /* 0x0000000500047c82 */ /* 0x000fe40008000000 */
[----:B---3--:R-:W-:Y:S03]  /*5ef0*/  USHF.R.U32.HI UR5, URZ, UR12, UR4 ;  /* 0x0000000cff057299 */ /* 0x008fe60008011604 */
[----:B------:R-:W-:Y:S02]  /*5f00*/  UMOV UR4, UR7 ;  /* 0x0000000700047c82 */ /* 0x000fe40008000000 */
[----:B------:R-:W-:Y:S02]  /*5f10*/  USHF.R.U32.HI UR7, URZ, UR57, UR4 ;  /* 0x00000039ff077299 */ /* 0x000fe40008011604 */
[----:B------:R-:W-:Y:S02]  /*5f20*/  USEL UR4, UR55, UR5, !UP0 ;  /* 0x0000000537047287 */ /* 0x000fe4000c000000 */
[----:B------:R-:W-:Y:S01]  /*5f30*/  USEL UR7, UR62, UR7, !UP1 ;  /* 0x000000073e077287 */ /* 0x000fe2000c800000 */
[----:B------:R-:W-:Y:S01]  /*5f40*/  UMOV UR5, UR9 ;  /* 0x0000000900057c82 */ /* 0x000fe20008000000 */
[----:B------:R-:W-:Y:S02]  /*5f50*/  UIMAD.WIDE.U32 UR8, UR4, UR42, URZ ;  /* 0x0000002a040872a5 */ /* 0x000fe4000f8e00ff */
[----:B------:R-:W-:Y:S03]  /*5f60*/  USHF.R.U32.HI UR6, URZ, UR12, UR5 ;  /* 0x0000000cff067299 */ /* 0x000fe60008011605 */
[----:B------:R-:W-:Y:S01]  /*5f70*/  UMOV UR5, UR11 ;  /* 0x0000000b00057c82 */ /* 0x000fe20008000000 */
[----:B------:R-:W-:Y:S02]  /*5f80*/  UIMAD.WIDE.U32 UR10, UR7, UR42, URZ ;  /* 0x0000002a070a72a5 */ /* 0x000fe4000f8e00ff */
[----:B------:R-:W-:Y:S02]  /*5f90*/  USHF.R.U32.HI UR12, URZ, UR57, UR5 ;  /* 0x00000039ff0c7299 */ /* 0x000fe40008011605 */
[----:B------:R-:W-:Y:S01]  /*5fa0*/  USEL UR6, UR37, UR6, !UP0 ;  /* 0x0000000625067287 */ /* 0x000fe2000c000000 */
[----:B------:R-:W-:Y:S02]  /*5fb0*/  UMOV UR5, UR9 ;  /* 0x0000000900057c82 */ /* 0x000fe40008000000 */
[----:B------:R-:W-:Y:S01]  /*5fc0*/  UMOV UR10, UR11 ;  /* 0x0000000b000a7c82 */ /* 0x000fe20008000000 */
[----:B------:R-:W-:Y:S02]  /*5fd0*/  @UP2 USHF.R.U32.HI UR4, URZ, UR43, UR5 ;  /* 0x0000002bff042299 */ /* 0x000fe40008011605 */
[----:B------:R-:W-:Y:S02]  /*5fe0*/  @UP2 USHF.R.U32.HI UR7, URZ, UR43, UR10 ;  /* 0x0000002bff072299 */ /* 0x000fe4000801160a */
[----:B------:R-:W-:Y:S02]  /*5ff0*/  UIMAD UR4, UR40, UR4, URZ ;  /* 0x00000004280472a4 */ /* 0x000fe4000f8e02ff */
[----:B------:R-:W-:Y:S02]  /*6000*/  UIMAD.WIDE.U32 UR10, UR6, UR42, URZ ;  /* 0x0000002a060a72a5 */ /* 0x000fe4000f8e00ff */
[----:B------:R-:W-:Y:S02]  /*6010*/  USEL UR5, UR38, UR12, !UP1 ;  /* 0x0000000c26057287 */ /* 0x000fe4000c800000 */
[----:B------:R-:W-:Y:S02]  /*6020*/  UIMAD UR8, UR40, UR7, URZ ;  /* 0x00000007280872a4 */ /* 0x000fe4000f8e02ff */
[----:B------:R-:W-:Y:S03]  /*6030*/  UISETP.GE.AND UP0, UPT, UR6, UR4, UPT ;  /* 0x000000040600728c */ /* 0x000fe6000bf06270 */
[----:B------:R-:W-:Y:S01]  /*6040*/  UMOV UR4, UR11 ;  /* 0x0000000b00047c82 */ /* 0x000fe20008000000 */
[----:B------:R-:W-:Y:S02]  /*6050*/  UISETP.GE.OR UP0, UPT, UR5, UR8, UP0 ;  /* 0x000000080500728c */ /* 0x000fe40008706670 */
[----:B------:R-:W-:Y:S02]  /*6060*/  USHF.R.U32.HI UR4, URZ, UR43, UR4 ;  /* 0x0000002bff047299 */ /* 0x000fe40008011604 */
[----:B------:R-:W-:Y:S02]  /*6070*/  UIMAD.WIDE.U32 UR8, UR5, UR42, URZ ;  /* 0x0000002a050872a5 */ /* 0x000fe4000f8e00ff */
[----:B------:R-:W-:Y:S02]  /*6080*/  USEL UR11, UR6, UR4, !UP2 ;  /* 0x00000004060b7287 */ /* 0x000fe4000d000000 */
[----:B------:R-:W-:Y:S02]  /*6090*/  UIADD3 UR8, UPT, UPT, -UR5, URZ, URZ ;  /* 0x000000ff05087290 */ /* 0x000fe4000fffe1ff */
[----:B------:R-:W-:Y:S01]  /*60a0*/  UIADD3 UR10, UPT, UPT, -UR11, URZ, URZ ;  /* 0x000000ff0b0a7290 */ /* 0x000fe2000fffe1ff */
[----:B------:R-:W-:Y:S01]  /*60b0*/  @!UP0 UMOV UR4, UR9 ;  /* 0x0000000900048c82 */ /* 0x000fe20008000000 */
[----:B------:R-:W-:Y:S02]  /*60c0*/  UIADD3 UR9, UPT, UPT, -UR6, URZ, URZ ;  /* 0x000000ff06097290 */ /* 0x000fe4000fffe1ff */
[----:B------:R-:W-:Y:S02]  /*60d0*/  @!UP0 USHF.R.U32.HI UR4, URZ, UR43, UR4 ;  /* 0x0000002bff048299 */ /* 0x000fe40008011604 */
[----:B------:R-:W-:Y:S02]  /*60e0*/  UIMAD UR10, UR40, UR10, UR6 ;  /* 0x0000000a280a72a4 */ /* 0x000fe4000f8e0206 */
[----:B------:R-:W-:Y:S04]  /*60f0*/  @!UP0 USEL UR4, UR5, UR4, !UP2 ;  /* 0x0000000405048287 */ /* 0x000fe8000d000000 */
[----:B------:R-:W-:Y:S02]  /*6100*/  @!UP0 UIMAD UR10, UR7, UR10, UR4 ;  /* 0x0000000a070a82a4 */ /* 0x000fe4000f8e0204 */
[----:B------:R-:W-:Y:S02]  /*6110*/  @!UP0 UIADD3 UR11, UPT, UPT, UR11, -UR4, URZ ;  /* 0x800000040b0b8290 */ /* 0x000fe4000fffe0ff */
[----:B------:R-:W-:Y:S02]  /*6120*/  UIMAD UR7, UR41, UR8, UR38 ;  /* 0x00000008290772a4 */ /* 0x000fe4000f8e0226 */
[----:B------:R-:W-:Y:S02]  /*6130*/  @!UP0 UIMAD UR6, UR11, UR40, UR5 ;  /* 0x000000280b0682a4 */ /* 0x000fe4000f8e0205 */
[----:B------:R-:W-:Y:S01]  /*6140*/  UIMAD UR4, UR58, UR9, UR37 ;  /* 0x000000093a0472a4 */ /* 0x000fe2000f8e0225 */
[----:B------:R-:W-:Y:S02]  /*6150*/  @!UP0 UMOV UR5, UR10 ;  /* 0x0000000a00058c82 */ /* 0x000fe40008000000 */
[----:B------:R-:W-:Y:S02]  /*6160*/  UIMAD UR38, UR5, UR41, UR7 ;  /* 0x00000029052672a4 */ /* 0x000fe4000f8e0207 */
[----:B------:R-:W-:Y:S11]  /*6170*/  UIMAD UR37, UR6, UR58, UR4 ;  /* 0x0000003a062572a4 */ /* 0x000ff6000f8e0204 */
[----:B------:R-:W-:Y:S01]  /*6180*/  @!UPT UIADD3 URZ, UPT, UPT, URZ, URZ, URZ ;  /* 0x000000fffffff290 */ /* 0x000fe2000fffe0ff */
.L_x_106:
[----:B-1----:R-:W-:Y:S01]  /*6190*/  UISETP.NE.AND UP0, UPT, UR39, 0x1, UPT ;  /* 0x000000012700788c */ /* 0x002fe2000bf05270 */
[----:B------:R-:W-:Y:S01]  /*61a0*/  IADD3 R94, PT, PT, R94, 0x1, RZ ;  /* 0x000000015e5e7810 */ /* 0x000fe20007ffe0ff */
[----:B------:R-:W-:Y:S02]  /*61b0*/  UIADD3 UR11, UPT, UPT, UR47, 0x200, URZ ;  /* 0x000002002f0b7890 */ /* 0x000fe4000fffe0ff */
[----:B------:R-:W-:Y:S02]  /*61c0*/  USHF.L.U32 UR50, UR25, 0x7, URZ ;  /* 0x0000000719327899 */ /* 0x000fe400080006ff */
[----:B------:R-:W-:Y:S05]  /*61d0*/  USHF.L.U32 UR49, UR32, 0x6, URZ ;  /* 0x0000000620317899 */ /* 0x000fea00080006ff */
[----:B------:R-:W1:Y:S01]  /*61e0*/  @!UP0 LDCU.128 UR12, c[0x0][0xb10] ;  /* 0x00016200ff0c87ac */ /* 0x000e620008000c00 */
[----:B------:R-:W3:Y:S01]  /*61f0*/  @!UP0 LDCU UR5, c[0x0][0xb0c] ;  /* 0x00016180ff0587ac */ /* 0x000ee20008000800 */
[----:B------:R-:W4:Y:S01]  /*6200*/  @!UP0 LDCU UR10, c[0x0][0xb20] ;  /* 0x00016400ff0a87ac */ /* 0x000f220008000800 */
[----:B-1----:R-:W-:Y:S02]  /*6210*/  UIMAD.WIDE.U32 UR8, UR38, UR12, URZ ;  /* 0x0000000c260872a5 */ /* 0x002fe4000f8e00ff */
[----:B------:R-:W-:Y:S02]  /*6220*/  UIMAD.WIDE.U32 UR6, UR37, UR15, URZ ;  /* 0x0000000f250672a5 */ /* 0x000fe4000f8e00ff */
[----:B------:R-:W-:Y:S03]  /*6230*/  @!UP0 UISETP.NE.AND UP1, UPT, UR14, 0x1, UPT ;  /* 0x000000010e00888c */ /* 0x000fe6000bf25270 */
[----:B------:R-:W-:Y:S01]  /*6240*/  @!UP0 UMOV UR4, UR9 ;  /* 0x0000000900048c82 */ /* 0x000fe20008000000 */
[----:B---3--:R-:W-:Y:S02]  /*6250*/  @!UP0 UISETP.NE.AND UP2, UPT, UR5, 0x1, UPT ;  /* 0x000000010500888c */ /* 0x008fe4000bf45270 */
[----:B------:R-:W-:Y:S01]  /*6260*/  @!UP0 USHF.R.U32.HI UR4, URZ, UR13, UR4 ;  /* 0x0000000dff048299 */ /* 0x000fe20008011604 */
[----:B------:R-:W-:Y:S02]  /*6270*/  @!UP0 UMOV UR6, UR7 ;  /* 0x0000000700068c82 */ /* 0x000fe40008000000 */
[----:B----4-:R-:W-:Y:S02]  /*6280*/  @!UP0 USHF.R.U32.HI UR6, URZ, UR10, UR6 ;  /* 0x0000000aff068299 */ /* 0x010fe40008011606 */
[----:B------:R-:W-:Y:S02]  /*6290*/  @!UP0 USEL UR7, UR38, UR4, !UP2 ;  /* 0x0000000426078287 */ /* 0x000fe4000d000000 */
[----:B------:R-:W-:Y:S04]  /*62a0*/  @!UP0 USEL UR6, UR37, UR6, !UP1 ;  /* 0x0000000625068287 */ /* 0x000fe8000c800000 */
[----:B------:R-:W-:Y:S02]  /*62b0*/  @!UP0 UIADD3 UR4, UPT, UPT, -UR7, UR6, URZ ;  /* 0x0000000607048290 */ /* 0x000fe4000fffe1ff */
[----:B------:R-:W-:Y:S02]  /*62c0*/  @!UP0 UIADD3 UR6, UPT, UPT, UR7, -UR6, URZ ;  /* 0x8000000607068290 */ /* 0x000fe4000fffe0ff */
[----:B------:R-:W-:Y:S02]  /*62d0*/  @!UP0 UIMAD UR38, UR4, UR5, UR38 ;  /* 0x00000005042682a4 */ /* 0x000fe4000f8e0226 */
[----:B------:R-:W-:Y:S02]  /*62e0*/  @!UP0 UIMAD UR37, UR6, UR14, UR37 ;  /* 0x0000000e062582a4 */ /* 0x000fe4000f8e0225 */
[----:B------:R-:W-:Y:S09]  /*62f0*/  ULOP3.LUT UP0, URZ, UR11, 0x1b0, URZ, 0xc0, !UPT ;  /* 0x000001b00bff7892 */ /* 0x000ff2000f80c0ff */
[----:B------:R-:W-:Y:S05]  /*6300*/  BRA.U !UP0, `(.L_x_107) ;  /* 0x00000001087c7547 */ /* 0x000fea000b800000 */
[----:B------:R-:W1:Y:S01]  /*6310*/  LDCU.64 UR8, c[0x4][0x80] ;  /* 0x01001000ff0877ac */ /* 0x000e620008000a00 */
[----:B------:R-:W-:Y:S01]  /*6320*/  MOV R2, 0x0 ;  /* 0x0000000000027802 */ /* 0x000fe20000000f00 */
[----:B------:R-:W-:Y:S02]  /*6330*/  HFMA2 R12, -RZ, RZ, 0, 5.9604644775390625e-08 ;  /* 0x00000001ff0c7431 */ /* 0x000fe400000001ff */
[----:B------:R-:W-:Y:S01]  /*6340*/  IMAD.MOV.U32 R8, RZ, RZ, 0x70 ;  /* 0x00000070ff087424 */ /* 0x000fe200078e00ff */
[----:B------:R3:W4:Y:S01]  /*6350*/  LDC.64 R14, c[0x4][R2] ;  /* 0x01000000020e7b82 */ /* 0x0007220000000a00 */
[----:B------:R-:W2:Y:S01]  /*6360*/  LDCU.64 UR6, c[0x4][0x88] ;  /* 0x01001100ff0677ac */ /* 0x000ea20008000a00 */
[----:B------:R-:W-:Y:S01]  /*6370*/  IMAD.MOV.U32 R13, RZ, RZ, RZ ;  /* 0x000000ffff0d7224 */ /* 0x000fe200078e00ff */
[----:B------:R-:W2:Y:S01]  /*6380*/  LDCU.64 UR4, c[0x4][0x8] ;  /* 0x01000100ff0477ac */ /* 0x000ea20008000a00 */
[----:B-1----:R-:W-:Y:S01]  /*6390*/  MOV R5, UR9 ;  /* 0x0000000900057c02 */ /* 0x002fe20008000f00 */
[----:B------:R-:W-:Y:S01]  /*63a0*/  IMAD.U32 R4, RZ, RZ, UR8 ;  /* 0x00000008ff047e24 */ /* 0x000fe2000f8e00ff */
[----:B--2---:R-:W-:Y:S01]  /*63b0*/  MOV R7, UR7 ;  /* 0x0000000700077c02 */ /* 0x004fe20008000f00 */
[----:B------:R-:W-:Y:S01]  /*63c0*/  IMAD.U32 R6, RZ, RZ, UR6 ;  /* 0x00000006ff067e24 */ /* 0x000fe2000f8e00ff */
[----:B------:R-:W-:Y:S01]  /*63d0*/  MOV R11, UR5 ;  /* 0x00000005000b7c02 */ /* 0x000fe20008000f00 */
[----:B------:R-:W-:Y:S02]  /*63e0*/  IMAD.U32 R10, RZ, RZ, UR4 ;  /* 0x00000004ff0a7e24 */ /* 0x000fe4000f8e00ff */
[----:B------:R-:W-:Y:S07]  /*63f0*/  LEPC R20, `(.L_x_108) ;  /* 0x000000001014794e */ /* 0x000fee0000000000 */
[----:B---345:R-:W-:Y:S05]  /*6400*/  CALL.ABS.NOINC R14 ;  /* 0x000000000e007343 */ /* 0x038fea0003c00000 */
.L_x_108:
[----:B------:R-:W1:Y:S01]  /*6410*/  LDCU.64 UR8, c[0x4][0x80] ;  /* 0x01001000ff0877ac */ /* 0x000e620008000a00 */
[----:B------:R-:W2:Y:S01]  /*6420*/  LDC.64 R2, c[0x4][R2] ;  /* 0x0100000002027b82 */ /* 0x000ea20000000a00 */
[----:B------:R-:W-:Y:S02]  /*6430*/  HFMA2 R12, -RZ, RZ, 0, 5.9604644775390625e-08 ;  /* 0x00000001ff0c7431 */ /* 0x000fe400000001ff */
[----:B------:R-:W-:Y:S02]  /*6440*/  IMAD.MOV.U32 R8, RZ, RZ, 0x70 ;  /* 0x00000070ff087424 */ /* 0x000fe400078e00ff */
[----:B------:R-:W-:Y:S01]  /*6450*/  IMAD.MOV.U32 R13, RZ, RZ, RZ ;  /* 0x000000ffff0d7224 */ /* 0x000fe200078e00ff */
[----:B------:R-:W3:Y:S01]  /*6460*/  LDCU.64 UR6, c[0x4][0x88] ;  /* 0x01001100ff0677ac */ /* 0x000ee20008000a00 */
[----:B------:R-:W4:Y:S01]  /*6470*/  LDCU.64 UR4, c[0x4][0x8] ;  /* 0x01000100ff0477ac */ /* 0x000f220008000a00 */
[----:B-1----:R-:W-:Y:S02]  /*6480*/  MOV R4, UR8 ;  /* 0x0000000800047c02 */ /* 0x002fe40008000f00 */
[----:B------:R-:W-:Y:S02]  /*6490*/  MOV R5, UR9 ;  /* 0x0000000900057c02 */ /* 0x000fe40008000f00 */
[----:B---3--:R-:W-:Y:S01]  /*64a0*/  MOV R7, UR7 ;  /* 0x0000000700077c02 */ /* 0x008fe20008000f00 */
[----:B------:R-:W-:Y:S01]  /*64b0*/  IMAD.U32 R6, RZ, RZ, UR6 ;  /* 0x00000006ff067e24 */ /* 0x000fe2000f8e00ff */
[----:B----4-:R-:W-:Y:S01]  /*64c0*/  MOV R11, UR5 ;  /* 0x00000005000b7c02 */ /* 0x010fe20008000f00 */
[----:B------:R-:W-:Y:S02]  /*64d0*/  IMAD.U32 R10, RZ, RZ, UR4 ;  /* 0x00000004ff0a7e24 */ /* 0x000fe4000f8e00ff */
[----:B------:R-:W-:Y:S07]  /*64e0*/  LEPC R20, `(.L_x_107) ;  /* 0x000000001014794e */ /* 0x000fee0000000000 */
[----:B--2---:R-:W-:Y:S05]  /*64f0*/  CALL.ABS.NOINC R2 ;  /* 0x0000000002007343 */ /* 0x004fea0003c00000 */
.L_x_107:
[----:B------:R-:W-:Y:S02]  /*6500*/  ISETP.NE.U32.AND P0, PT, RZ, UR60, PT ;  /* 0x0000003cff007c0c */ /* 0x000fe4000bf05070 */
[C---:B------:R-:W-:Y:S02]  /*6510*/  ISETP.NE.U32.AND P1, PT, R82.reuse, RZ, PT ;  /* 0x000000ff5200720c */ /* 0x040fe40003f25070 */
[----:B------:R-:W-:Y:S02]  /*6520*/  ISETP.NE.U32.AND P4, PT, R82, RZ, PT ;  /* 0x000000ff5200720c */ /* 0x000fe40003f85070 */
[----:B------:R-:W-:Y:S02]  /*6530*/  ISETP.NE.AND.EX P0, PT, RZ, UR61, PT, P0 ;  /* 0x0000003dff007c0c */ /* 0x000fe4000bf05300 */
[C---:B------:R-:W-:Y:S02]  /*6540*/  ISETP.NE.AND.EX P1, PT, R83.reuse, RZ, PT, P1 ;  /* 0x000000ff5300720c */ /* 0x040fe40003f25310 */
[----:B------:R-:W-:Y:S02]  /*6550*/  ISETP.NE.AND.EX P4, PT, R83, RZ, P0, P4 ;  /* 0x000000ff5300720c */ /* 0x000fe40000785340 */
[----:B------:R-:W-:Y:S02]  /*6560*/  ISETP.NE.U32.AND P5, PT, R78, RZ, PT ;  /* 0x000000ff4e00720c */ /* 0x000fe40003fa5070 */
[----:B------:R-:W-:Y:S02]  /*6570*/  ISETP.NE.U32.AND P3, PT, RZ, UR60, PT ;  /* 0x0000003cff007c0c */ /* 0x000fe4000bf65070 */
[----:B------:R-:W-:Y:S02]  /*6580*/  PLOP3.LUT P2, PT, PT, PT, PT, 0x8, 0x80 ;  /* 0x000000000080781c */ /* 0x000fe40003f4e170 */
[----:B------:R-:W-:Y:S02]  /*6590*/  ISETP.NE.AND.EX P5, PT, R79, RZ, PT, P5 ;  /* 0x000000ff4f00720c */ /* 0x000fe40003fa5350 */
[----:B------:R-:W-:Y:S03]  /*65a0*/  ISETP.NE.AND.EX P3, PT, RZ, UR61, PT, P3 ;  /* 0x0000003dff007c0c */ /* 0x000fe6000bf65330 */
[----:B------:R-:W-:Y:S01]  /*65b0*/  @!P4 PLOP3.LUT P2, PT, P1, PT, PT, 0x80, 0x8 ;  /* 0x000000000008c81c */ /* 0x000fe20000f4f070 */
[----:B------:R-:W-:Y:S01]  /*65c0*/  @!UPT UIADD3 URZ, UPT, UPT, URZ, URZ, URZ ;  /* 0x000000fffffff290 */ /* 0x000fe2000fffe0ff */
[----:B------:R-:W-:Y:S11]  /*65d0*/  @!P1 BRA `(.L_x_109) ;  /* 0x0000000000309947 */ /* 0x000ff60003800000 */
[----:B------:R-:W-:Y:S01]  /*65e0*/  ISETP.NE.U32.AND P0, PT, R80, RZ, PT ;  /* 0x000000ff5000720c */ /* 0x000fe20003f05070 */
[----:B------:R-:W1:Y:S01]  /*65f0*/  LDCU.64 UR4, c[0x0][0x358] ;  /* 0x00006b00ff0477ac */ /* 0x000e620008000a00 */
[----:B------:R-:W-:Y:S02]  /*6600*/  IMAD.MOV.U32 R88, RZ, RZ, 0x1 ;  /* 0x00000001ff587424 */ /* 0x000fe400078e00ff */
[----:B------:R-:W-:Y:S11]  /*6610*/  ISETP.NE.AND.EX P0, PT, R81, RZ, PT, P0 ;  /* 0x000000ff5100720c */ /* 0x000ff60003f05300 */
[----:B------:R-:W-:Y:S02]  /*6620*/  @!UPT UIADD3 URZ, UPT, UPT, URZ, URZ, URZ ;  /* 0x000000fffffff290 */ /* 0x000fe4000fffe0ff */
[----:B------:R-:W3:Y:S01]  /*6630*/  @P0 LDC.64 R2, c[0x0][0x888] ;  /* 0x00022200ff020b82 */ /* 0x000ee20000000a00 */
[----:B--2---:R-:W-:Y:S04]  /*6640*/  @P0 IMAD R0, R82, UR36, RZ ;  /* 0x0000002452000c24 */ /* 0x004fe8000f8e02ff */
[----:B---3--:R-:W-:Y:S04]  /*6650*/  @P0 IMAD.WIDE R2, R0, 0x4, R2 ;  /* 0x0000000400020825 */ /* 0x008fe800078e0202 */
[----:B------:R-:W-:Y:S01]  /*6660*/  HFMA2 R0, -RZ, RZ, 0, 5.9604644775390625e-08 ;  /* 0x00000001ff007431 */ /* 0x000fe200000001ff */
[----:B-1---5:R1:W5:Y:S04]  /*6670*/  @P0 LDG.E R41, desc[UR4][R2.64] ;  /* 0x0000000402290981 */ /* 0x022368000c1e1900 */
[----:B------:R-:W-:Y:S01]  /*6680*/  @!P0 PRMT R88, R0, 0x7610, R88 ;  /* 0x0000761000588816 */ /* 0x000fe20000000058 */
[----:B-1----:R-:W3:Y:S06]  /*6690*/  @!P0 LDC R41, c[0x0][0x880] ;  /* 0x00022000ff298b82 */ /* 0x002eec0000000800 */
.L_x_109:
[----:B------:R-:W-:Y:S05]  /*66a0*/  @!P5 BRA `(.L_x_110) ;  /* 0x000000000024d947 */ /* 0x000fea0003800000 */
[----:B------:R-:W-:Y:S01]  /*66b0*/  ISETP.NE.U32.AND P0, PT, R76, RZ, PT ;  /* 0x000000ff4c00720c */ /* 0x000fe20003f05070 */
[----:B------:R-:W1:Y:S03]  /*66c0*/  LDCU.64 UR4, c[0x0][0x358] ;  /* 0x00006b00ff0477ac */ /* 0x000e660008000a00 */
[----:B------:R-:W-:Y:S11]  /*66d0*/  ISETP.NE.AND.EX P0, PT, R77, RZ, PT, P0 ;  /* 0x000000ff4d00720c */ /* 0x000ff60003f05300 */
[----:B------:R-:W-:Y:S02]  /*66e0*/  @!UPT UIADD3 URZ, UPT, UPT, URZ, URZ, URZ ;  /* 0x000000fffffff290 */ /* 0x000fe4000fffe0ff */
[----:B------:R-:W4:Y:S01]  /*66f0*/  @P0 LDC.64 R2, c[0x0][0x8a8] ;  /* 0x00022a00ff020b82 */ /* 0x000f220000000a00 */
[----:B--2---:R-:W-:Y:S04]  /*6700*/  @P0 IMAD R0, R78, UR36, RZ ;  /* 0x000000244e000c24 */ /* 0x004fe8000f8e02ff */
[----:B----4-:R-:W-:Y:S05]  /*6710*/  @P0 IMAD.WIDE R2, R0, 0x4, R2 ;  /* 0x0000000400020825 */ /* 0x010fea00078e0202 */
[----:B-1---5:R1:W5:Y:S02]  /*6720*/  @P0 LDG.E R38, desc[UR4][R2.64] ;  /* 0x0000000402260981 */ /* 0x022364000c1e1900 */
[----:B-1----:R-:W4:Y:S02]  /*6730*/  @!P0 LDC R38, c[0x0][0x8a0] ;  /* 0x00022800ff268b82 */ /* 0x002f240000000800 */
.L_x_110:
[----:B---3-5:R-:W-:Y:S01]  /*6740*/  FSETP.NEU.AND P0, PT, R41, RZ, PT ;  /* 0x000000ff2900720b */ /* 0x028fe20003f0d000 */
[----:B------:R-:W-:Y:S01]  /*6750*/  ULOP3.LUT UR4, UR54, 0x1, URZ, 0x3c, !UPT ;  /* 0x0000000136047892 */ /* 0x000fe2000f8e3cff */
[----:B------:R-:W-:Y:S01]  /*6760*/  SEL R5, RZ, 0xffffffff, P3 ;  /* 0xffffffffff057807 */ /* 0x000fe20001800000 */
[----:B------:R-:W-:Y:S01]  /*6770*/  IMAD.U32 R109, RZ, RZ, UR46 ;  /* 0x0000002eff6d7e24 */ /* 0x000fe2000f8e00ff */
[----:B------:R-:W-:Y:S01]  /*6780*/  @!P4 LOP3.LUT P3, RZ, R88, 0xff, RZ, 0xc0, !PT ;  /* 0x000000ff58ffc812 */ /* 0x000fe2000786c0ff */
[----:B------:R-:W-:Y:S01]  /*6790*/  IMAD.SHL.U32 R85, R96, 0x10, RZ ;  /* 0x0000001060557824 */ /* 0x000fe200078e00ff */
[----:B------:R-:W-:Y:S01]  /*67a0*/  @!P4 SEL R2, RZ, 0xffffffff, P0 ;  /* 0xffffffffff02c807 */ /* 0x000fe20000000000 */
[----:B------:R-:W-:Y:S01]  /*67b0*/  IMAD.U32 R110, RZ, RZ, UR4 ;  /* 0x00000004ff6e7e24 */ /* 0x000fe2000f8e00ff */
[----:B------:R-:W-:Y:S01]  /*67c0*/  LEA R92, R36, UR47, 0x3 ;  /* 0x0000002f245c7c11 */ /* 0x000fe2000f8e18ff */
[----:B------:R-:W-:Y:S01]  /*67d0*/  IMAD.SHL.U32 R109, R109, 0x2000, RZ ;  /* 0x000020006d6d7824 */ /* 0x000fe200078e00ff */
[----:B------:R-:W-:Y:S01]  /*67e0*/  @P2 SEL R2, R5, R2, !P3 ;  /* 0x0000000205022207 */ /* 0x000fe20005800000 */
[----:B------:R-:W-:Y:S01]  /*67f0*/  IMAD.SHL.U32 R84, R95, 0x10, RZ ;  /* 0x000000105f547824 */ /* 0x000fe200078e00ff */
[----:B------:R-:W-:Y:S01]  /*6800*/  SHF.L.U32 R3, R98, 0x1f, RZ ;  /* 0x0000001f62037819 */ /* 0x000fe200000006ff */
[----:B------:R-:W-:Y:S01]  /*6810*/  IMAD.IADD R87, R100, 0x1, R109 ;  /* 0x0000000164577824 */ /* 0x000fe200078e026d */
[----:B------:R-:W-:Y:S01]  /*6820*/  @!P4 LOP3.LUT R2, R2, 0x1, RZ, 0xc0, !PT ;  /* 0x000000010202c812 */ /* 0x000fe200078ec0ff */
[----:B------:R-:W-:Y:S01]  /*6830*/  BSSY B1, `(.L_x_111) ;  /* 0x0000038000017945 */ /* 0x000fe20003800000 */
[----:B------:R-:W-:Y:S01]  /*6840*/  IMAD.MOV.U32 R108, RZ, RZ, 0x1 ;  /* 0x00000001ff6c7424 */ /* 0x000fe200078e00ff */
[----:B------:R-:W-:Y:S02]  /*6850*/  CS2R R74, SRZ ;  /* 0x00000000004a7805 */ /* 0x000fe4000001ff00 */
[----:B------:R-:W-:Y:S01]  /*6860*/  ISETP.NE.U32.OR P5, PT, R2, 0x1, P4 ;  /* 0x000000010200780c */ /* 0x000fe200027a5470 */
[----:B------:R-:W-:Y:S01]  /*6870*/  IMAD.U32 R2, RZ, RZ, UR46 ;  /* 0x0000002eff027e24 */ /* 0x000fe2000f8e00ff */
[----:B------:R-:W-:Y:S01]  /*6880*/  LOP3.LUT P4, R93, R88, 0xff, RZ, 0xc0, !PT ;  /* 0x000000ff585d7812 */ /* 0x000fe2000788c0ff */
[----:B------:R-:W-:Y:S01]  /*6890*/  IMAD.IADD R86, R87, 0x1, R85 ;  /* 0x0000000157567824 */ /* 0x000fe200078e0255 */
[----:B------:R-:W-:Y:S01]  /*68a0*/  P2R R103, PR, RZ, 0x20 ;  /* 0x00000020ff677803 */ /* 0x000fe20000000000 */
[----:B------:R-:W-:Y:S01]  /*68b0*/  IMAD R39, R36, 0x40, R37 ;  /* 0x0000004024277824 */ /* 0x000fe200078e0225 */
[----:B--2---:R-:W-:Y:S01]  /*68c0*/  LEA R0, R2, UR47, 0x3 ;  /* 0x0000002f02007c11 */ /* 0x004fe2000f8e18ff */
[----:B------:R-:W-:Y:S01]  /*68d0*/  IMAD.U32 R111, RZ, RZ, UR46 ;  /* 0x0000002eff6f7e24 */ /* 0x000fe2000f8e00ff */
[----:B------:R-:W-:Y:S02]  /*68e0*/  SEL R2, RZ, 0xffffffff, P0 ;  /* 0xffffffffff027807 */ /* 0x000fe40000000000 */
[----:B------:R-:W-:Y:S02]  /*68f0*/  CS2R R72, SRZ ;  /* 0x0000000000487805 */ /* 0x000fe4000001ff00 */
[----:B------:R-:W-:Y:S02]  /*6900*/  CS2R R66, SRZ ;  /* 0x0000000000427805 */ /* 0x000fe4000001ff00 */
[----:B------:R-:W-:Y:S02]  /*6910*/  CS2R R64, SRZ ;  /* 0x0000000000407805 */ /* 0x000fe4000001ff00 */
[----:B------:R-:W-:Y:S02]  /*6920*/  @P1 SEL R2, R5, R2, !P4 ;  /* 0x0000000205021207 */ /* 0x000fe40006000000 */
[----:B------:R-:W-:Y:S02]  /*6930*/  CS2R R58, SRZ ;  /* 0x00000000003a7805 */ /* 0x000fe4000001ff00 */
[----:B------:R-:W-:Y:S02]  /*6940*/  @P5 SHF.L.U32 R7, R110, 0x1f, RZ ;  /* 0x0000001f6e075819 */ /* 0x000fe400000006ff */
[----:B------:R-:W-:Y:S02]  /*6950*/  CS2R R56, SRZ ;  /* 0x0000000000387805 */ /* 0x000fe4000001ff00 */
[----:B------:R-:W-:Y:S02]  /*6960*/  LOP3.LUT R2, R2, 0x1, RZ, 0xc0, !PT ;  /* 0x0000000102027812 */ /* 0x000fe400078ec0ff */
[----:B------:R-:W-:Y:S01]  /*6970*/  CS2R R50, SRZ ;  /* 0x0000000000327805 */ /* 0x000fe2000001ff00 */
[----:B------:R-:W1:Y:S01]  /*6980*/  @P5 SYNCS.PHASECHK.TRANS64.TRYWAIT P3, [R0+URZ+0xa0], R7 ;  /* 0x0000a007000055a7 */ /* 0x000e6200080611ff */
[----:B------:R-:W-:Y:S02]  /*6990*/  CS2R R48, SRZ ;  /* 0x0000000000307805 */ /* 0x000fe4000001ff00 */
[----:B------:R-:W-:Y:S01]  /*69a0*/  ISETP.NE.U32.AND P0, PT, R2, 0x1, PT ;  /* 0x000000010200780c */ /* 0x000fe20003f05070 */
[----:B------:R-:W-:Y:S02]  /*69b0*/  IMAD.IADD R47, R87, 0x1, R84 ;  /* 0x00000001572f7824 */ /* 0x000fe400078e0254 */
[----:B------:R-:W-:Y:S01]  /*69c0*/  IMAD.IADD R46, R99, 0x1, R86 ;  /* 0x00000001632e7824 */ /* 0x000fe200078e0256 */
[----:B------:R-:W-:Y:S01]  /*69d0*/  P2R R112, PR, RZ, 0x1 ;  /* 0x00000001ff707803 */ /* 0x000fe20000000000 */
[----:B------:R2:W3:Y:S01]  /*69e0*/  SYNCS.PHASECHK.TRANS64.TRYWAIT P2, [R92+URZ+0x100], R3 ;  /* 0x000100035c0075a7 */ /* 0x0004e200080411ff */
[----:B-1----:R-:W-:Y:S01]  /*69f0*/  @P5 SEL R108, RZ, 0x1, !P3 ;  /* 0x00000001ff6c5807 */ /* 0x002fe20005800000 */
[----:B--2---:R-:W-:Y:S06]  /*6a00*/  @!P5 BRA `(.L_x_112) ;  /* 0x000000000068d947 */ /* 0x004fec0003800000 */
[----:B------:R-:W-:Y:S01]  /*6a10*/  ISETP.NE.AND P0, PT, R108, RZ, PT ;  /* 0x000000ff6c00720c */ /* 0x000fe20003f05270 */
[----:B------:R-:W-:Y:S01]  /*6a20*/  BSSY B0, `(.L_x_113) ;  /* 0x000000d000007945 */ /* 0x000fe20003800000 */
[----:B------:R-:W-:Y:S02]  /*6a30*/  CS2R R50, SRZ ;  /* 0x0000000000327805 */ /* 0x000fe4000001ff00 */
[----:B------:R-:W-:Y:S02]  /*6a40*/  CS2R R48, SRZ ;  /* 0x0000000000307805 */ /* 0x000fe4000001ff00 */
[----:B------:R-:W-:Y:S02]  /*6a50*/  CS2R R58, SRZ ;  /* 0x00000000003a7805 */ /* 0x000fe4000001ff00 */
[----:B------:R-:W-:Y:S02]  /*6a60*/  CS2R R56, SRZ ;  /* 0x0000000000387805 */ /* 0x000fe4000001ff00 */
[----:B------:R-:W-:Y:S02]  /*6a70*/  CS2R R66, SRZ ;  /* 0x0000000000427805 */ /* 0x000fe4000001ff00 */
[----:B------:R-:W-:Y:S02]  /*6a80*/  CS2R R64, SRZ ;  /* 0x0000000000407805 */ /* 0x000fe4000001ff00 */
[----:B------:R-:W-:Y:S02]  /*6a90*/  CS2R R74, SRZ ;  /* 0x00000000004a7805 */ /* 0x000fe4000001ff00 */
[----:B------:R-:W-:Y:S01]  /*6aa0*/  CS2R R72, SRZ ;  /* 0x0000000000487805 */ /* 0x000fe2000001ff00 */
[----:B------:R-:W-:Y:S06]  /*6ab0*/  @P0 BRA `(.L_x_114) ;  /* 0x00000000000c0947 */ /* 0x000fec0003800000 */
[----:B------:R-:W-:Y:S04]  /*6ac0*/  SHF.L.U32 R5, R110, 0x1f, RZ ;  /* 0x0000001f6e057819 */ /* 0x000fe800000006ff */
[----:B------:R-:W1:Y:S02]  /*6ad0*/  SYNCS.PHASECHK.TRANS64.TRYWAIT P0, [R0+URZ+0xa0], R5 ;  /* 0x0000a005000075a7 */ /* 0x000e6400080011ff */
[----:B-1----:R-:W-:Y:S05]  /*6ae0*/  @!P0 BRA `(.L_x_115) ;  /* 0x00000028004c8947 */ /* 0x002fea0003800000 */
.L_x_114:
[----:B------:R-:W-:Y:S05]  /*6af0*/  BSYNC B0 ;  /* 0x0000000000007941 */ /* 0x000fea0003800000 */
.L_x_113:
[----:B------:R-:W-:Y:S01]  /*6b00*/  ISETP.NE.AND P0, PT, R112, RZ, PT ;  /* 0x000000ff7000720c */ /* 0x000fe20003f05270 */
[----:B------:R-:W-:Y:S04]  /*6b10*/  UIADD3 UR4, UPT, UPT, UR46, 0x1, URZ ;  /* 0x000000012e047890 */ /* 0x000fe8000fffe0ff */
[----:B------:R-:W-:Y:S04]  /*6b20*/  UISETP.NE.AND UP0, UPT, UR4, 0x3, UPT ;  /* 0x000000030400788c */ /* 0x000fe8000bf05270 */
[----:B------:R-:W-:Y:S02]  /*6b30*/  USEL UR5, URZ, 0x1, UP0 ;  /* 0x00000001ff057887 */ /* 0x000fe40008000000 */
[----:B------:R-:W-:Y:S02]  /*6b40*/  USEL UR4, UR4, URZ, UP0 ;  /* 0x000000ff04047287 */ /* 0x000fe40008000000 */
[----:B------:R2:W1:Y:S02]  /*6b50*/  @P0 LDS.128 R48, [R87] ;  /* 0x0000000057300984 */ /* 0x0004640000000c00 */
[----:B------:R-:W-:Y:S02]  /*6b60*/  LOP3.LUT R110, R110, UR5, RZ, 0x3c, !PT ;  /* 0x000000056e6e7c12 */ /* 0x000fe4000f8e3cff */
[----:B------:R2:W1:Y:S01]  /*6b70*/  @P0 LDS.128 R56, [R86+0x10] ;  /* 0x0000100056380984 */ /* 0x0004620000000c00 */
[----:B------:R-:W-:Y:S03]  /*6b80*/  IMAD.U32 R111, RZ, RZ, UR4 ;  /* 0x00000004ff6f7e24 */ /* 0x000fe6000f8e00ff */
[----:B------:R2:W1:Y:S04]  /*6b90*/  @P0 LDS.128 R64, [R47+0x20] ;  /* 0x000020002f400984 */ /* 0x0004680000000c00 */
[----:B------:R2:W1:Y:S02]  /*6ba0*/  @P0 LDS.128 R72, [R46+0x10] ;  /* 0x000010002e480984 */ /* 0x0004640000000c00 */
.L_x_112:
[----:B------:R-:W-:Y:S05]  /*6bb0*/  BSYNC B1 ;  /* 0x0000000000017941 */ /* 0x000fea0003800000 */
.L_x_111:
[----:B-1----:R-:W-:Y:S04]  /*6bc0*/  SHF.R.U32.HI R0, RZ, 0x15, R39 ;  /* 0x00000015ff007819 */ /* 0x002fe80000011627 */
[----:B------:R-:W-:Y:S01]  /*6bd0*/  LOP3.LUT P0, RZ, R0, 0x3, R89, 0x48, !PT ;  /* 0x0000000300ff7812 */ /* 0x000fe20007804859 */
[----:B------:R-:W-:Y:S01]  /*6be0*/  @!UPT UIADD3 URZ, UPT, UPT, URZ, URZ, URZ ;  /* 0x000000fffffff290 */ /* 0x000fe2000fffe0ff */
[----:B---3--:R-:W-:Y:S11]  /*6bf0*/  @P2 BRA `(.L_x_116) ;  /* 0x0000000000082947 */ /* 0x008ff60003800000 */
[----:B------:R-:W1:Y:S02]  /*6c00*/  SYNCS.PHASECHK.TRANS64.TRYWAIT P1, [R92+URZ+0x100], R3 ;  /* 0x000100035c0075a7 */ /* 0x000e6400080211ff */
[----:B-1----:R-:W-:Y:S05]  /*6c10*/  @!P1 BRA `(.L_x_117) ;  /* 0x0000002800149947 */ /* 0x002fea0003800000 */
.L_x_116:
[----:B------:R-:W-:Y:S05]  /*6c20*/  @!P0 BRA `(.L_x_118) ;  /* 0x0000000000408947 */ /* 0x000fea0003800000 */
[----:B------:R-:W3:Y:S01]  /*6c30*/  LDCU.64 UR8, c[0x4][0x70] ;  /* 0x01000e00ff0877ac */ /* 0x000ee20008000a00 */
[----:B-1----:R-:W-:Y:S01]  /*6c40*/  MOV R3, 0x0 ;  /* 0x0000000000037802 */ /* 0x002fe20000000f00 */
[----:B------:R-:W-:Y:S02]  /*6c50*/  HFMA2 R12, -RZ, RZ, 0, 5.9604644775390625e-08 ;  /* 0x00000001ff0c7431 */ /* 0x000fe400000001ff */
[----:B------:R-:W-:Y:S02]  /*6c60*/  IMAD.MOV.U32 R8, RZ, RZ, 0x192 ;  /* 0x00000192ff087424 */ /* 0x000fe400078e00ff */
[----:B------:R-:W-:Y:S01]  /*6c70*/  IMAD.MOV.U32 R13, RZ, RZ, RZ ;  /* 0x000000ffff0d7224 */ /* 0x000fe200078e00ff */
[----:B------:R-:W1:Y:S01]  /*6c80*/  LDCU.64 UR6, c[0x4][0x78] ;  /* 0x01000f00ff0677ac */ /* 0x000e620008000a00 */
[----:B------:R-:W2:Y:S01]  /*6c90*/  LDC.64 R2, c[0x4][R3] ;  /* 0x0100000003027b82 */ /* 0x000ea20000000a00 */
[----:B------:R-:W5:Y:S01]  /*6ca0*/  LDCU.64 UR4, c[0x4][0x10] ;  /* 0x01000200ff0477ac */ /* 0x000f620008000a00 */
[----:B---3--:R-:W-:Y:S01]  /*6cb0*/  MOV R5, UR9 ;  /* 0x0000000900057c02 */ /* 0x008fe20008000f00 */
[----:B------:R-:W-:Y:S01]  /*6cc0*/  IMAD.U32 R4, RZ, RZ, UR8 ;  /* 0x00000008ff047e24 */ /* 0x000fe2000f8e00ff */
[----:B-1----:R-:W-:Y:S01]  /*6cd0*/  MOV R7, UR7 ;  /* 0x0000000700077c02 */ /* 0x002fe20008000f00 */
[----:B------:R-:W-:Y:S01]  /*6ce0*/  IMAD.U32 R6, RZ, RZ, UR6 ;  /* 0x00000006ff067e24 */ /* 0x000fe2000f8e00ff */
[----:B-----5:R-:W-:Y:S01]  /*6cf0*/  MOV R11, UR5 ;  /* 0x00000005000b7c02 */ /* 0x020fe20008000f00 */
[----:B------:R-:W-:Y:S02]  /*6d00*/  IMAD.U32 R10, RZ, RZ, UR4 ;  /* 0x00000004ff0a7e24 */ /* 0x000fe4000f8e00ff */
[----:B------:R-:W-:Y:S07]  /*6d10*/  LEPC R20, `(.L_x_118) ;  /* 0x000000001014794e */ /* 0x000fee0000000000 */
[----:B--2-4-:R-:W-:Y:S05]  /*6d20*/  CALL.ABS.NOINC R2 ;  /* 0x0000000002007343 */ /* 0x014fea0003c00000 */
.L_x_118:
[----:B------:R-:W-:Y:S05]  /*6d30*/  WARPSYNC.ALL ;  /* 0x0000000000007948 */ /* 0x000fea0003800000 */
[----:B------:R-:W-:Y:S01]  /*6d40*/  R2UR UR4, R39 ;  /* 0x00000000270472ca */ /* 0x000fe200000e0000 */
[--C-:B------:R-:W-:Y:S01]  /*6d50*/  HADD2.F32 R40, -RZ, R48.reuse.H0_H0 ;  /* 0x20000030ff287230 */ /* 0x100fe20000004100 */
[----:B------:R-:W-:Y:S01]  /*6d60*/  ISETP.NE.AND P0, PT, R101, RZ, PT ;  /* 0x000000ff6500720c */ /* 0x000fe20003f05270 */
[----:B------:R-:W-:Y:S01]  /*6d70*/  HADD2.F32 R43, -RZ, R48.H1_H1 ;  /* 0x30000030ff2b7230 */ /* 0x000fe20000004100 */
[----:B------:R-:W-:Y:S01]  /*6d80*/  BSSY.RECONVERGENT B0, `(.L_x_119) ;  /* 0x0000085000007945 */ /* 0x000fe20003800200 */
[----:B------:R-:W-:Y:S02]  /*6d90*/  HADD2.F32 R42, -RZ, R49.H0_H0 ;  /* 0x20000031ff2a7230 */ /* 0x000fe40000004100 */
[----:B------:R-:W-:Y:S02]  /*6da0*/  HADD2.F32 R45, -RZ, R51.H0_H0 ;  /* 0x20000033ff2d7230 */ /* 0x000fe40000004100 */
[----:B------:R-:W-:Y:S04]  /*6db0*/  HADD2.F32 R44, -RZ, R75.H1_H1 ;  /* 0x3000004bff2c7230 */ /* 0x000fe80000004100 */
[----:B------:R-:W4:Y:S02]  /*6dc0*/  LDTM.x32 R4, tmem[UR4] ;  /* 0x00000004000479ee */ /* 0x000f2400082c0000 */
[C---:B----4-:R-:W-:Y:S01]  /*6dd0*/  FMUL R0, R38.reuse, R4 ;  /* 0x0000000426007220 */ /* 0x050fe20000400000 */
[C---:B------:R-:W-:Y:S01]  /*6de0*/  FMUL R2, R38.reuse, R5 ;  /* 0x0000000526027220 */ /* 0x040fe20000400000 */
[C---:B-1----:R-:W-:Y:S01]  /*6df0*/  FMUL R3, R38.reuse, R6 ;  /* 0x0000000626037220 */ /* 0x042fe20000400000 */
[C---:B------:R-:W-:Y:S01]  /*6e00*/  FMUL R7, R38.reuse, R7 ;  /* 0x0000000726077220 */ /* 0x040fe20000400000 */
[C---:B------:R-:W-:Y:S01]  /*6e10*/  FFMA R0, R41.reuse, R40, R0 ;  /* 0x0000002829007223 */ /* 0x040fe20000000000 */
[----:B------:R-:W-:Y:S02]  /*6e20*/  HADD2.F32 R40, -RZ, R49.H1_H1 ;  /* 0x30000031ff287230 */ /* 0x000fe40000004100 */
[C---:B------:R-:W-:Y:S01]  /*6e30*/  FFMA R2, R41.reuse, R43, R2 ;  /* 0x0000002b29027223 */ /* 0x040fe20000000002 */
[C---:B------:R-:W-:Y:S01]  /*6e40*/  FFMA R3, R41.reuse, R42, R3 ;  /* 0x0000002a29037223 */ /* 0x040fe20000000003 */
[--C-:B------:R-:W-:Y:S02]  /*6e50*/  HADD2.F32 R43, -RZ, R50.reuse.H0_H0 ;  /* 0x20000032ff2b7230 */ /* 0x100fe40000004100 */
[----:B------:R-:W-:Y:S01]  /*6e60*/  FMUL R4, R38, R8 ;  /* 0x0000000826047220 */ /* 0x000fe20000400000 */
[----:B------:R-:W-:Y:S01]  /*6e70*/  HADD2.F32 R42, -RZ, R50.H1_H1 ;  /* 0x30000032ff2a7230 */ /* 0x000fe20000004100 */
[----:B------:R-:W-:Y:S01]  /*6e80*/  F2FP.F16.F32.PACK_AB R52, R2, R0 ;  /* 0x000000000234723e */ /* 0x000fe200000000ff */
[C---:B------:R-:W-:Y:S01]  /*6e90*/  FFMA R7, R41.reuse, R40, R7 ;  /* 0x0000002829077223 */ /* 0x040fe20000000007 */
[----:B------:R-:W-:Y:S01]  /*6ea0*/  FFMA R4, R41, R43, R4 ;  /* 0x0000002b29047223 */ /* 0x000fe20000000004 */
[C---:B------:R-:W-:Y:S01]  /*6eb0*/  FMUL R5, R38.reuse, R9 ;  /* 0x0000000926057220 */ /* 0x040fe20000400000 */
[C---:B------:R-:W-:Y:S01]  /*6ec0*/  FMUL R6, R38.reuse, R10 ;  /* 0x0000000a26067220 */ /* 0x040fe20000400000 */
[----:B------:R-:W-:Y:S01]  /*6ed0*/  HADD2.F32 R40, -RZ, R51.H1_H1 ;  /* 0x30000033ff287230 */ /* 0x000fe20000004100 */
[----:B------:R-:W-:Y:S01]  /*6ee0*/  F2FP.F16.F32.PACK_AB R53, R7, R3 ;  /* 0x000000030735723e */ /* 0x000fe200000000ff */
[C---:B------:R-:W-:Y:S01]  /*6ef0*/  FFMA R5, R41.reuse, R42, R5 ;  /* 0x0000002a29057223 */ /* 0x040fe20000000005 */
[----:B------:R-:W-:Y:S01]  /*6f00*/  FFMA R6, R41, R45, R6 ;  /* 0x0000002d29067223 */ /* 0x000fe20000000006 */
[C---:B------:R-:W-:Y:S01]  /*6f10*/  FMUL R11, R38.reuse, R11 ;  /* 0x0000000b260b7220 */ /* 0x040fe20000400000 */
[--C-:B------:R-:W-:Y:S02]  /*6f20*/  HADD2.F32 R43, -RZ, R56.reuse.H0_H0 ;  /* 0x20000038ff2b7230 */ /* 0x100fe40000004100 */
[C---:B------:R-:W-:Y:S01]  /*6f30*/  FMUL R8, R38.reuse, R12 ;  /* 0x0000000c26087220 */ /* 0x040fe20000400000 */
[----:B------:R-:W-:Y:S01]  /*6f40*/  F2FP.F16.F32.PACK_AB R54, R5, R4 ;  /* 0x000000040536723e */ /* 0x000fe200000000ff */
[C---:B------:R-:W-:Y:S01]  /*6f50*/  FFMA R11, R41.reuse, R40, R11 ;  /* 0x00000028290b7223 */ /* 0x040fe2000000000b */
[----:B------:R-:W-:Y:S02]  /*6f60*/  HADD2.F32 R40, -RZ, R56.H1_H1 ;  /* 0x30000038ff287230 */ /* 0x000fe40000004100 */
[----:B------:R-:W-:Y:S01]  /*6f70*/  FFMA R8, R41, R43, R8 ;  /* 0x0000002b29087223 */ /* 0x000fe20000000008 */
[C---:B------:R-:W-:Y:S01]  /*6f80*/  FMUL R9, R38.reuse, R13 ;  /* 0x0000000d26097220 */ /* 0x040fe20000400000 */
[--C-:B------:R-:W-:Y:S01]  /*6f90*/  HADD2.F32 R45, -RZ, R57.reuse.H0_H0 ;  /* 0x20000039ff2d7230 */ /* 0x100fe20000004100 */
[----:B------:R-:W-:Y:S01]  /*6fa0*/  F2FP.F16.F32.PACK_AB R55, R11, R6 ;  /* 0x000000060b37723e */ /* 0x000fe200000000ff */
[C---:B------:R-:W-:Y:S01]  /*6fb0*/  FMUL R10, R38.reuse, R14 ;  /* 0x0000000e260a7220 */ /* 0x040fe20000400000 */
[----:B------:R-:W-:Y:S02]  /*6fc0*/  HADD2.F32 R42, -RZ, R57.H1_H1 ;  /* 0x30000039ff2a7230 */ /* 0x000fe40000004100 */
[C---:B------:R-:W-:Y:S01]  /*6fd0*/  FFMA R9, R41.reuse, R40, R9 ;  /* 0x0000002829097223 */ /* 0x040fe20000000009 */
[C---:B------:R-:W-:Y:S01]  /*6fe0*/  FMUL R15, R38.reuse, R15 ;  /* 0x0000000f260f7220 */ /* 0x040fe20000400000 */
[----:B------:R1:W-:Y:S01]  /*6ff0*/  STS.128 [R87], R52 ;  /* 0x0000003457007388 */ /* 0x0003e20000000c00 */
[----:B------:R-:W-:Y:S01]  /*7000*/  FFMA R10, R41, R45, R10 ;  /* 0x0000002d290a7223 */ /* 0x000fe2000000000a */
[--C-:B------:R-:W-:Y:S01]  /*7010*/  HADD2.F32 R40, -RZ, R58.reuse.H0_H0 ;  /* 0x2000003aff287230 */ /* 0x100fe20000004100 */
[----:B------:R-:W-:Y:S01]  /*7020*/  F2FP.F16.F32.PACK_AB R60, R9, R8 ;  /* 0x00000008093c723e */ /* 0x000fe200000000ff */
[----:B------:R-:W-:Y:S01]  /*7030*/  FFMA R15, R41, R42, R15 ;  /* 0x0000002a290f7223 */ /* 0x000fe2000000000f */
[C---:B------:R-:W-:Y:S01]  /*7040*/  FMUL R12, R38.reuse, R16 ;  /* 0x00000010260c7220 */ /* 0x040fe20000400000 */
[----:B------:R-:W-:Y:S02]  /*7050*/  HADD2.F32 R42, -RZ, R58.H1_H1 ;  /* 0x3000003aff2a7230 */ /* 0x000fe40000004100 */
[C---:B------:R-:W-:Y:S01]  /*7060*/  FMUL R13, R38.reuse, R17 ;  /* 0x00000011260d7220 */ /* 0x040fe20000400000 */
[--C-:B------:R-:W-:Y:S01]  /*7070*/  HADD2.F32 R43, -RZ, R59.reuse.H0_H0 ;  /* 0x2000003bff2b7230 */ /* 0x100fe20000004100 */
[----:B------:R-:W-:Y:S01]  /*7080*/  F2FP.F16.F32.PACK_AB R61, R15, R10 ;  /* 0x0000000a0f3d723e */ /* 0x000fe200000000ff */
[C---:B------:R-:W-:Y:S01]  /*7090*/  FFMA R12, R41.reuse, R40, R12 ;  /* 0x00000028290c7223 */ /* 0x040fe2000000000c */
[C---:B------:R-:W-:Y:S01]  /*70a0*/  FFMA R13, R41.reuse, R42, R13 ;  /* 0x0000002a290d7223 */ /* 0x040fe2000000000d */
[C---:B------:R-:W-:Y:S01]  /*70b0*/  FMUL R14, R38.reuse, R18 ;  /* 0x00000012260e7220 */ /* 0x040fe20000400000 */
[----:B------:R-:W-:Y:S02]  /*70c0*/  HADD2.F32 R40, -RZ, R59.H1_H1 ;  /* 0x3000003bff287230 */ /* 0x000fe40000004100 */
[C---:B------:R-:W-:Y:S01]  /*70d0*/  FMUL R19, R38.reuse, R19 ;  /* 0x0000001326137220 */ /* 0x040fe20000400000 */
[C---:B------:R-:W-:Y:S01]  /*70e0*/  FMUL R16, R38.reuse, R20 ;  /* 0x0000001426107220 */ /* 0x040fe20000400000 */
[C---:B------:R-:W-:Y:S01]  /*70f0*/  FFMA R14, R41.reuse, R43, R14 ;  /* 0x0000002b290e7223 */ /* 0x040fe2000000000e */
[--C-:B------:R-:W-:Y:S02]  /*7100*/  HADD2.F32 R43, -RZ, R64.reuse.H0_H0 ;  /* 0x20000040ff2b7230 */ /* 0x100fe40000004100 */
[C---:B------:R-:W-:Y:S01]  /*7110*/  FFMA R19, R41.reuse, R40, R19 ;  /* 0x0000002829137223 */ /* 0x040fe20000000013 */
[----:B------:R-:W-:Y:S02]  /*7120*/  HADD2.F32 R42, -RZ, R64.H1_H1 ;  /* 0x30000040ff2a7230 */ /* 0x000fe40000004100 */
[C---:B------:R-:W-:Y:S01]  /*7130*/  FMUL R17, R38.reuse, R21 ;  /* 0x0000001526117220 */ /* 0x040fe20000400000 */
[--C-:B------:R-:W-:Y:S02]  /*7140*/  HADD2.F32 R45, -RZ, R65.reuse.H0_H0 ;  /* 0x20000041ff2d7230 */ /* 0x100fe40000004100 */
[C---:B------:R-:W-:Y:S01]  /*7150*/  FMUL R18, R38.reuse, R22 ;  /* 0x0000001626127220 */ /* 0x040fe20000400000 */
[----:B------:R-:W-:Y:S02]  /*7160*/  HADD2.F32 R40, -RZ, R65.H1_H1 ;  /* 0x30000041ff287230 */ /* 0x000fe40000004100 */
[C---:B------:R-:W-:Y:S01]  /*7170*/  FMUL R23, R38.reuse, R23 ;  /* 0x0000001726177220 */ /* 0x040fe20000400000 */
[C---:B------:R-:W-:Y:S01]  /*7180*/  FFMA R16, R41.reuse, R43, R16 ;  /* 0x0000002b29107223 */ /* 0x040fe20000000010 */
[C---:B------:R-:W-:Y:S01]  /*7190*/  FFMA R17, R41.reuse, R42, R17 ;  /* 0x0000002a29117223 */ /* 0x040fe20000000011 */
[C---:B------:R-:W-:Y:S01]  /*71a0*/  FFMA R18, R41.reuse, R45, R18 ;  /* 0x0000002d29127223 */ /* 0x040fe20000000012 */
[C---:B------:R-:W-:Y:S01]  /*71b0*/  FFMA R23, R41.reuse, R40, R23 ;  /* 0x0000002829177223 */ /* 0x040fe20000000017 */
[--C-:B------:R-:W-:Y:S02]  /*71c0*/  HADD2.F32 R43, -RZ, R66.reuse.H0_H0 ;  /* 0x20000042ff2b7230 */ /* 0x100fe40000004100 */
[C---:B------:R-:W-:Y:S01]  /*71d0*/  FMUL R20, R38.reuse, R24 ;  /* 0x0000001826147220 */ /* 0x040fe20000400000 */
        /* <DEDUP_REMOVED lines=9> */
[----:B------:R-:W-:Y:S01]  /*7270*/  FFMA R27, R41, R42, R27 ;  /* 0x0000002a291b7223 */ /* 0x000fe2000000001b */
[--C-:B------:R-:W-:Y:S02]  /*7280*/  HADD2.F32 R40, -RZ, R72.reuse.H0_H0 ;  /* 0x20000048ff287230 */ /* 0x100fe40000004100 */
[C---:B------:R-:W-:Y:S01]  /*7290*/  FMUL R24, R38.reuse, R28 ;  /* 0x0000001c26187220 */ /* 0x040fe20000400000 */
[----:B------:R-:W-:Y:S02]  /*72a0*/  HADD2.F32 R42, -RZ, R72.H1_H1 ;  /* 0x30000048ff2a7230 */ /* 0x000fe40000004100 */
[C---:B------:R-:W-:Y:S01]  /*72b0*/  FMUL R25, R38.reuse, R29 ;  /* 0x0000001d26197220 */ /* 0x040fe20000400000 */
[--C-:B------:R-:W-:Y:S02]  /*72c0*/  HADD2.F32 R43, -RZ, R73.reuse.H0_H0 ;  /* 0x20000049ff2b7230 */ /* 0x100fe40000004100 */
[C---:B------:R-:W-:Y:S01]  /*72d0*/  FMUL R26, R38.reuse, R30 ;  /* 0x0000001e261a7220 */ /* 0x040fe20000400000 */
[----:B------:R-:W-:Y:S01]  /*72e0*/  F2FP.F16.F32.PACK_AB R62, R13, R12 ;  /* 0x0000000c0d3e723e */ /* 0x000fe200000000ff */
[----:B------:R-:W-:Y:S01]  /*72f0*/  FFMA R24, R41, R40, R24 ;  /* 0x0000002829187223 */ /* 0x000fe20000000018 */
[----:B------:R-:W-:Y:S01]  /*7300*/  F2FP.F16.F32.PACK_AB R63, R19, R14 ;  /* 0x0000000e133f723e */ /* 0x000fe200000000ff */
[C---:B------:R-:W-:Y:S01]  /*7310*/  FFMA R25, R41.reuse, R42, R25 ;  /* 0x0000002a29197223 */ /* 0x040fe20000000019 */
[C---:B------:R-:W-:Y:S01]  /*7320*/  FFMA R26, R41.reuse, R43, R26 ;  /* 0x0000002b291a7223 */ /* 0x040fe2000000001a */
[----:B------:R-:W-:Y:S02]  /*7330*/  HADD2.F32 R40, -RZ, R73.H1_H1 ;  /* 0x30000049ff287230 */ /* 0x000fe40000004100 */
[C---:B------:R-:W-:Y:S01]  /*7340*/  FMUL R31, R38.reuse, R31 ;  /* 0x0000001f261f7220 */ /* 0x040fe20000400000 */
[----:B------:R1:W-:Y:S01]  /*7350*/  STS.128 [R86+0x10], R60 ;  /* 0x0000103c56007388 */ /* 0x0003e20000000c00 */
[--C-:B------:R-:W-:Y:S02]  /*7360*/  HADD2.F32 R43, -RZ, R74.reuse.H0_H0 ;  /* 0x2000004aff2b7230 */ /* 0x100fe40000004100 */
[C---:B------:R-:W-:Y:S01]  /*7370*/  FMUL R28, R38.reuse, R32 ;  /* 0x00000020261c7220 */ /* 0x040fe20000400000 */
[----:B------:R-:W-:Y:S02]  /*7380*/  HADD2.F32 R42, -RZ, R74.H1_H1 ;  /* 0x3000004aff2a7230 */ /* 0x000fe40000004100 */
[C---:B------:R-:W-:Y:S01]  /*7390*/  FMUL R29, R38.reuse, R33 ;  /* 0x00000021261d7220 */ /* 0x040fe20000400000 */
[----:B------:R-:W-:Y:S02]  /*73a0*/  HADD2.F32 R45, -RZ, R75.H0_H0 ;  /* 0x2000004bff2d7230 */ /* 0x000fe40000004100 */
[C---:B------:R-:W-:Y:S01]  /*73b0*/  FMUL R30, R38.reuse, R34 ;  /* 0x00000022261e7220 */ /* 0x040fe20000400000 */
[----:B------:R-:W-:Y:S01]  /*73c0*/  FFMA R31, R41, R40, R31 ;  /* 0x00000028291f7223 */ /* 0x000fe2000000001f */
[----:B------:R-:W-:Y:S01]  /*73d0*/  FMUL R35, R38, R35 ;  /* 0x0000002326237220 */ /* 0x000fe20000400000 */
[----:B------:R-:W-:Y:S01]  /*73e0*/  F2FP.F16.F32.PACK_AB R68, R17, R16 ;  /* 0x000000101144723e */ /* 0x000fe200000000ff */
[----:B------:R-:W-:Y:S01]  /*73f0*/  FFMA R28, R41, R43, R28 ;  /* 0x0000002b291c7223 */ /* 0x000fe2000000001c */
[----:B------:R-:W-:Y:S01]  /*7400*/  F2FP.F16.F32.PACK_AB R69, R23, R18 ;  /* 0x000000121745723e */ /* 0x000fe200000000ff */
[----:B------:R-:W-:Y:S01]  /*7410*/  FFMA R29, R41, R42, R29 ;  /* 0x0000002a291d7223 */ /* 0x000fe2000000001d */
[----:B------:R-:W-:Y:S01]  /*7420*/  F2FP.F16.F32.PACK_AB R70, R21, R20 ;  /* 0x000000141546723e */ /* 0x000fe200000000ff */
[----:B------:R-:W-:Y:S01]  /*7430*/  FFMA R30, R41, R45, R30 ;  /* 0x0000002d291e7223 */ /* 0x000fe2000000001e */
[----:B------:R-:W-:Y:S01]  /*7440*/  F2FP.F16.F32.PACK_AB R71, R27, R22 ;  /* 0x000000161b47723e */ /* 0x000fe200000000ff */
[----:B------:R-:W-:Y:S01]  /*7450*/  FFMA R35, R41, R44, R35 ;  /* 0x0000002c29237223 */ /* 0x000fe20000000023 */
[----:B------:R-:W-:Y:S02]  /*7460*/  F2FP.F16.F32.PACK_AB R104, R25, R24 ;  /* 0x000000181968723e */ /* 0x000fe400000000ff */
[----:B------:R-:W-:Y:S01]  /*7470*/  F2FP.F16.F32.PACK_AB R105, R31, R26 ;  /* 0x0000001a1f69723e */ /* 0x000fe200000000ff */
[----:B------:R1:W-:Y:S01]  /*7480*/  STS.128 [R47+0x20], R68 ;  /* 0x000020442f007388 */ /* 0x0003e20000000c00 */
[----:B------:R-:W-:Y:S02]  /*7490*/  F2FP.F16.F32.PACK_AB R106, R29, R28 ;  /* 0x0000001c1d6a723e */ /* 0x000fe400000000ff */
[----:B------:R-:W-:Y:S05]  /*74a0*/  F2FP.F16.F32.PACK_AB R107, R35, R30 ;  /* 0x0000001e236b723e */ /* 0x000fea00000000ff */
[----:B------:R1:W-:Y:S01]  /*74b0*/  STS.128 [R46+0x10], R104 ;  /* 0x000010682e007388 */ /* 0x0003e20000000c00 */
[----:B------:R-:W-:Y:S01]  /*74c0*/  @!PT LDS RZ, [RZ] ;  /* 0x00000000fffff984 */ /* 0x000fe20000000800 */
[----:B------:R-:W-:Y:S01]  /*74d0*/  @!PT LDS RZ, [RZ] ;  /* 0x00000000fffff984 */ /* 0x000fe20000000800 */
[----:B------:R-:W-:Y:S01]  /*74e0*/  @!PT LDS RZ, [RZ] ;  /* 0x00000000fffff984 */ /* 0x000fe20000000800 */
[----:B------:R-:W-:Y:S01]  /*74f0*/  @!PT LDS RZ, [RZ] ;  /* 0x00000000fffff984 */ /* 0x000fe20000000800 */
[----:B------:R3:W-:Y:S07]  /*7500*/  MEMBAR.ALL.CTA ;  /* 0x0000000000007992 */ /* 0x0007ee0000008000 */
[----:B---3--:R-:W3:Y:S02]  /*7510*/  FENCE.VIEW.ASYNC.S ;  /* 0x00000000000073c6 */ /* 0x008ee40000000000 */
[----:B---3--:R-:W-:Y:S06]  /*7520*/  BAR.SYNC.DEFER_BLOCKING 0x1, 0x80 ;  /* 0x0042000000007b1d */ /* 0x008fec0000010000 */
[----:B------:R-:W-:Y:S05]  /*7530*/  @P0 BRA `(.L_x_120) ;  /* 0x0000000000240947 */ /* 0x000fea0003800000 */
[----:B------:R-:W3:Y:S01]  /*7540*/  LDCU.64 UR6, c[0x0][0x348] ;  /* 0x00006900ff0677ac */ /* 0x000ee20008000a00 */
[----:B------:R-:W-:Y:S01]  /*7550*/  R2UR UR5, R109 ;  /* 0x000000006d0572ca */ /* 0x000fe200000e0000 */
[----:B------:R-:W-:Y:S11]  /*7560*/  UMOV UR51, UR36 ;  /* 0x0000002400337c82 */ /* 0x000ff60008000000 */
[----:B------:R-:W-:Y:S01]  /*7570*/  @!UPT UIADD3 URZ, UPT, UPT, URZ, URZ, URZ ;  /* 0x000000fffffff290 */ /* 0x000fe2000fffe0ff */
[----:B------:R-:W-:Y:S02]  /*7580*/  UIADD3 UR48, UPT, UPT, UR47, 0x200, UR5 ;  /* 0x000002002f307890 */ /* 0x000fe4000fffe005 */
[----:B---3--:R-:W-:Y:S04]  /*7590*/  UIADD3 UR4, UP0, UPT, UR6, 0x680, URZ ;  /* 0x0000068006047890 */ /* 0x008fe8000ff1e0ff */
[----:B------:R-:W-:Y:S09]  /*75a0*/  UIADD3.X UR5, UPT, UPT, URZ, UR7, URZ, UP0, !UPT ;  /* 0x00000007ff057290 */ /* 0x000ff200087fe4ff */
[----:B------:R3:W-:Y:S02]  /*75b0*/  UTMASTG.3D [UR48], [UR4] ;  /* 0x00000030040073b5 */ /* 0x0007e40008010000 */
[----:B---3--:R0:W-:Y:S02]  /*75c0*/  UTMACMDFLUSH ;  /* 0x00000000000079b7 */ /* 0x0081e40000000000 */
.L_x_120:
[----:B------:R-:W-:Y:S05]  /*75d0*/  BSYNC.RECONVERGENT B0 ;  /* 0x0000000000007941 */ /* 0x000fea0003800200 */
.L_x_119:
[----:B------:R-:W-:Y:S01]  /*75e0*/  UIADD3 UR44, UPT, UPT, UR46, 0x1, URZ ;  /* 0x000000012e2c7890 */ /* 0x000fe2000fffe0ff */
[----:B------:R-:W-:Y:S03]  /*75f0*/  BSSY.RECONVERGENT B0, `(.L_x_121) ;  /* 0x0000005000007945 */ /* 0x000fe60003800200 */
[----:B------:R-:W-:Y:S04]  /*7600*/  UISETP.NE.AND UP0, UPT, UR44, 0x3, UPT ;  /* 0x000000032c00788c */ /* 0x000fe8000bf05270 */
[----:B------:R-:W-:Y:S01]  /*7610*/  USEL UR45, UR44, URZ, UP0 ;  /* 0x000000ff2c2d7287 */ /* 0x000fe20008000000 */
[----:B------:R-:W-:Y:S11]  /*7620*/  @P0 BRA `(.L_x_122) ;  /* 0x0000000000040947 */ /* 0x000ff60003800000 */
[----:B------:R-:W-:Y:S04]  /*7630*/  DEPBAR.LE SB0, 0x1 ;  /* 0x000080400000791a */ /* 0x000fe80000000000 */
.L_x_122:
[----:B------:R-:W-:Y:S05]  /*7640*/  BSYNC.RECONVERGENT B0 ;  /* 0x0000000000007941 */ /* 0x000fea0003800200 */
.L_x_121:
[----:B------:R-:W-:Y:S01]  /*7650*/  BAR.SYNC.DEFER_BLOCKING 0x1, 0x80 ;  /* 0x0042000000007b1d */ /* 0x000fe20000010000 */
[----:B------:R-:W-:Y:S01]  /*7660*/  ISETP.NE.AND P1, PT, R103, RZ, PT ;  /* 0x000000ff6700720c */ /* 0x000fe20003f25270 */
[----:B------:R-:W-:Y:S01]  /*7670*/  UISETP.NE.AND UP0, UPT, UR53, URZ, UPT ;  /* 0x000000ff3500728c */ /* 0x000fe2000bf05270 */
[----:B------:R-:W-:Y:S11]  /*7680*/  LEA R3, R111, UR47, 0x3 ;  /* 0x0000002f6f037c11 */ /* 0x000ff6000f8e18ff */
[----:B------:R-:W-:Y:S01]  /*7690*/  @P1 SHF.L.U32 R4, R110, 0x1f, RZ ;  /* 0x0000001f6e041819 */ /* 0x000fe200000006ff */
[----:B------:R-:W-:Y:S06]  /*76a0*/  BRA.U !UP0, `(.L_x_123) ;  /* 0x0000000108247547 */ /* 0x000fec000b800000 */
[----:B------:R-:W3:Y:S01]  /*76b0*/  S2R R0, SR_CgaCtaId ;  /* 0x0000000000007919 */ /* 0x000ee20000008800 */
[----:B------:R-:W-:Y:S01]  /*76c0*/  IMAD.U32 R2, RZ, RZ, UR52 ;  /* 0x00000034ff027e24 */ /* 0x000fe2000f8e00ff */
[----:B------:R-:W-:Y:S04]  /*76d0*/  UIADD3 UR4, UPT, UPT, UR52, 0x1, URZ ;  /* 0x0000000134047890 */ /* 0x000fe8000fffe0ff */
[----:B------:R-:W-:Y:S01]  /*76e0*/  @P1 LEA R2, R2, UR47, 0x3 ;  /* 0x0000002f02021c11 */ /* 0x000fe2000f8e18ff */
[----:B------:R-:W-:Y:S04]  /*76f0*/  UISETP.NE.AND UP0, UPT, UR4, 0x3, UPT ;  /* 0x000000030400788c */ /* 0x000fe8000bf05270 */
[----:B------:R-:W-:Y:S01]  /*7700*/  @P1 VIADD R5, R2, 0xb8 ;  /* 0x000000b802051836 */ /* 0x000fe20000000000 */
[----:B------:R-:W-:Y:S04]  /*7710*/  USEL UR52, UR4, URZ, UP0 ;  /* 0x000000ff04347287 */ /* 0x000fe80008000000 */
[----:B---3--:R-:W-:Y:S04]  /*7720*/  @P1 PRMT R0, R0, 0x654, R5 ;  /* 0x0000065400001816 */ /* 0x008fe80000000005 */
[----:B------:R3:W-:Y:S04]  /*7730*/  @P1 SYNCS.ARRIVE.TRANS64.RED.A1T0 RZ, [R0+URZ], RZ ;  /* 0x000000ff00ff19a7 */ /* 0x0007e800081004ff */
.L_x_123:
[----:B------:R-:W4:Y:S01]  /*7740*/  @P1 SYNCS.PHASECHK.TRANS64.TRYWAIT P0, [R3+URZ+0xa0], R4 ;  /* 0x0000a004030015a7 */ /* 0x000f2200080011ff */
[----:B------:R-:W-:Y:S01]  /*7750*/  BSSY B1, `(.L_x_124) ;  /* 0x0000015000017945 */ /* 0x000fe20003800000 */
[----:B----4-:R-:W-:Y:S03]  /*7760*/  @P1 SEL R108, RZ, 0x1, !P0 ;  /* 0x00000001ff6c1807 */ /* 0x010fe60004000000 */
[----:B------:R-:W-:Y:S05]  /*7770*/  @!P1 BRA `(.L_x_125) ;  /* 0x0000000000489947 */ /* 0x000fea0003800000 */
[----:B------:R-:W-:Y:S01]  /*7780*/  ISETP.NE.AND P1, PT, R112, RZ, PT ;  /* 0x000000ff7000720c */ /* 0x000fe20003f25270 */
[----:B------:R-:W-:Y:S01]  /*7790*/  BSSY B0, `(.L_x_126) ;  /* 0x000000a000007945 */ /* 0x000fe20003800000 */
[----:B------:R-:W-:Y:S11]  /*77a0*/  ISETP.NE.AND P0, PT, R108, RZ, PT ;  /* 0x000000ff6c00720c */ /* 0x000ff60003f05270 */
[----:B------:R-:W-:Y:S04]  /*77b0*/  @P1 IMAD R111, R111, 0x2000, R100 ;  /* 0x000020006f6f1824 */ /* 0x000fe800078e0264 */
[----:B------:R-:W-:Y:S01]  /*77c0*/  @P1 IMAD.IADD R4, R85, 0x1, R111 ;  /* 0x0000000155041824 */ /* 0x000fe200078e026f */
[----:B------:R-:W-:Y:S03]  /*77d0*/  @P1 IADD3 R2, PT, PT, R84, R111, RZ ;  /* 0x0000006f54021210 */ /* 0x000fe60007ffe0ff */
[----:B---3--:R-:W-:Y:S01]  /*77e0*/  @P1 IMAD.IADD R0, R99, 0x1, R4 ;  /* 0x0000000163001824 */ /* 0x008fe200078e0204 */
[----:B------:R-:W-:Y:S06]  /*77f0*/  @P0 BRA `(.L_x_127) ;  /* 0x00000000000c0947 */ /* 0x000fec0003800000 */
[----:B------:R-:W-:Y:S04]  /*7800*/  SHF.L.U32 R110, R110, 0x1f, RZ ;  /* 0x0000001f6e6e7819 */ /* 0x000fe800000006ff */
[----:B------:R-:W3:Y:S02]  /*7810*/  SYNCS.PHASECHK.TRANS64.TRYWAIT P0, [R3+URZ+0xa0], R110 ;  /* 0x0000a06e030075a7 */ /* 0x000ee400080011ff */
[----:B---3--:R-:W-:Y:S05]  /*7820*/  @!P0 BRA `(.L_x_128) ;  /* 0x0000001c00248947 */ /* 0x008fea0003800000 */
.L_x_127:
[----:B------:R-:W-:Y:S05]  /*7830*/  BSYNC B0 ;  /* 0x0000000000007941 */ /* 0x000fea0003800000 */
.L_x_126:
[----:B------:R-:W-:Y:S11]  /*7840*/  ISETP.NE.AND P0, PT, R112, RZ, PT ;  /* 0x000000ff7000720c */ /* 0x000ff60003f05270 */
[----:B------:R-:W-:Y:S02]  /*7850*/  @!UPT UIADD3 URZ, UPT, UPT, URZ, URZ, URZ ;  /* 0x000000fffffff290 */ /* 0x000fe4000fffe0ff */
[----:B------:R4:W1:Y:S04]  /*7860*/  @P0 LDS.128 R48, [R111] ;  /* 0x000000006f300984 */ /* 0x0008680000000c00 */
[----:B------:R4:W1:Y:S04]  /*7870*/  @P0 LDS.128 R64, [R2+0x20] ;  /* 0x0000200002400984 */ /* 0x0008680000000c00 */
[----:B------:R4:W1:Y:S04]  /*7880*/  @P0 LDS.128 R56, [R4+0x10] ;  /* 0x0000100004380984 */ /* 0x0008680000000c00 */
[----:B------:R4:W1:Y:S02]  /*7890*/  @P0 LDS.128 R72, [R0+0x10] ;  /* 0x0000100000480984 */ /* 0x0008640000000c00 */
.L_x_125:
[----:B------:R-:W-:Y:S05]  /*78a0*/  BSYNC B1 ;  /* 0x0000000000017941 */ /* 0x000fea0003800000 */
.L_x_124:
[----:B---34-:R-:W-:Y:S05]  /*78b0*/  VIADD R0, R39, 0x20 ;  /* 0x0000002027007836 */ /* 0x018fea0000000000 */
[----:B------:R-:W-:Y:S04]  /*78c0*/  SHF.R.U32.HI R0, RZ, 0x15, R0 ;  /* 0x00000015ff007819 */ /* 0x000fe80000011600 */
[----:B------:R-:W-:Y:S11]  /*78d0*/  LOP3.LUT P0, RZ, R0, 0x3, R89, 0x48, !PT ;  /* 0x0000000300ff7812 */ /* 0x000ff60007804859 */
[----:B------:R-:W-:Y:S02]  /*78e0*/  @!UPT UIADD3 URZ, UPT, UPT, URZ, URZ, URZ ;  /* 0x000000fffffff290 */ /* 0x000fe4000fffe0ff */
[----:B------:R-:W-:Y:S05]  /*78f0*/  @!P0 BRA `(.L_x_129) ;  /* 0x0000000000408947 */ /* 0x000fea0003800000 */
[----:B------:R-:W3:Y:S01]  /*7900*/  LDCU.64 UR8, c[0x4][0x70] ;  /* 0x01000e00ff0877ac */ /* 0x000ee20008000a00 */
[----:B------:R-:W-:Y:S01]  /*7910*/  MOV R3, 0x0 ;  /* 0x0000000000037802 */ /* 0x000fe20000000f00 */
[----:B------:R-:W-:Y:S02]  /*7920*/  HFMA2 R12, -RZ, RZ, 0, 5.9604644775390625e-08 ;  /* 0x00000001ff0c7431 */ /* 0x000fe400000001ff */
[----:B------:R-:W-:Y:S02]  /*7930*/  IMAD.MOV.U32 R8, RZ, RZ, 0x192 ;  /* 0x00000192ff087424 */ /* 0x000fe400078e00ff */
[----:B------:R-:W-:Y:S01]  /*7940*/  IMAD.MOV.U32 R13, RZ, RZ, RZ ;  /* 0x000000ffff0d7224 */ /* 0x000fe200078e00ff */
[----:B------:R-:W4:Y:S01]  /*7950*/  LDCU.64 UR6, c[0x4][0x78] ;  /* 0x01000f00ff0677ac */ /* 0x000f220008000a00 */
[----:B------:R-:W1:Y:S01]  /*7960*/  LDC.64 R2, c[0x4][R3] ;  /* 0x0100000003027b82 */ /* 0x000e620000000a00 */
[----:B------:R-:W5:Y:S01]  /*7970*/  LDCU.64 UR4, c[0x4][0x10] ;  /* 0x01000200ff0477ac */ /* 0x000f620008000a00 */
[----:B---3--:R-:W-:Y:S01]  /*7980*/  MOV R5, UR9 ;  /* 0x0000000900057c02 */ /* 0x008fe20008000f00 */
[----:B------:R-:W-:Y:S01]  /*7990*/  IMAD.U32 R4, RZ, RZ, UR8 ;  /* 0x00000008ff047e24 */ /* 0x000fe2000f8e00ff */
[----:B----4-:R-:W-:Y:S01]  /*79a0*/  MOV R7, UR7 ;  /* 0x0000000700077c02 */ /* 0x010fe20008000f00 */
[----:B------:R-:W-:Y:S01]  /*79b0*/  IMAD.U32 R6, RZ, RZ, UR6 ;  /* 0x00000006ff067e24 */ /* 0x000fe2000f8e00ff */
[----:B-----5:R-:W-:Y:S01]  /*79c0*/  MOV R11, UR5 ;  /* 0x00000005000b7c02 */ /* 0x020fe20008000f00 */
[----:B------:R-:W-:Y:S02]  /*79d0*/  IMAD.U32 R10, RZ, RZ, UR4 ;  /* 0x00000004ff0a7e24 */ /* 0x000fe4000f8e00ff */
[----:B------:R-:W-:Y:S07]  /*79e0*/  LEPC R20, `(.L_x_129) ;  /* 0x000000001014794e */ /* 0x000fee0000000000 */
[----:B-12---:R-:W-:Y:S05]  /*79f0*/  CALL.ABS.NOINC R2 ;  /* 0x0000000002007343 */ /* 0x006fea0003c00000 */
.L_x_129:
[----:B------:R-:W-:Y:S01]  /*7a00*/  ISETP.NE.AND P0, PT, R101, RZ, PT ;  /* 0x000000ff6500720c */ /* 0x000fe20003f05270 */
[----:B------:R-:W-:Y:S05]  /*7a10*/  WARPSYNC.ALL ;  /* 0x0000000000007948 */ /* 0x000fea0003800000 */
[----:B------:R-:W-:Y:S01]  /*7a20*/  R2UR UR4, R39 ;  /* 0x00000000270472ca */ /* 0x000fe200000e0000 */
[--C-:B-1----:R-:W-:Y:S01]  /*7a30*/  HADD2.F32 R40, -RZ, R48.reuse.H0_H0 ;  /* 0x20000030ff287230 */ /* 0x102fe20000004100 */
[----:B------:R-:W-:Y:S01]  /*7a40*/  IADD3 R92, PT, PT, R92, 0x120, RZ ;  /* 0x000001205c5c7810 */ /* 0x000fe20007ffe0ff */
[----:B------:R-:W-:Y:S01]  /*7a50*/  HADD2.F32 R42, -RZ, R48.H1_H1 ;  /* 0x30000030ff2a7230 */ /* 0x000fe20000004100 */
[----:B------:R-:W-:Y:S01]  /*7a60*/  BSSY.RECONVERGENT B0, `(.L_x_130) ;  /* 0x000008d000007945 */ /* 0x000fe20003800200 */
[--C-:B------:R-:W-:Y:S01]  /*7a70*/  HADD2.F32 R43, -RZ, R49.reuse.H0_H0 ;  /* 0x20000031ff2b7230 */ /* 0x100fe20000004100 */
[----:B------:R-:W-:Y:S01]  /*7a80*/  LOP3.LUT R92, R92, 0xfefffff8, RZ, 0xc0, !PT ;  /* 0xfefffff85c5c7812 */ /* 0x000fe200078ec0ff */
[----:B------:R-:W-:Y:S02]  /*7a90*/  HADD2.F32 R44, -RZ, R49.H1_H1 ;  /* 0x30000031ff2c7230 */ /* 0x000fe40000004100 */
[--C-:B------:R-:W-:Y:S02]  /*7aa0*/  HADD2.F32 R45, -RZ, R50.reuse.H0_H0 ;  /* 0x20000032ff2d7230 */ /* 0x100fe40000004100 */
[----:B--2---:R-:W-:Y:S02]  /*7ab0*/  HADD2.F32 R46, -RZ, R50.H1_H1 ;  /* 0x30000032ff2e7230 */ /* 0x004fe40000004100 */
[----:B------:R-:W1:Y:S01]  /*7ac0*/  LDTM.x32 R4, tmem[UR4+0x20] ;  /* 0x00002004000479ee */ /* 0x000e6200082c0000 */
[----:B------:R-:W-:Y:S01]  /*7ad0*/  NOP ;  /* 0x0000000000007918 */ /* 0x000fe20000000000 */
[----:B-1----:R1:W-:Y:S01]  /*7ae0*/  SYNCS.ARRIVE.TRANS64.RED.A1T0 RZ, [R92+URZ], RZ ;  /* 0x000000ff5cff79a7 */ /* 0x0023e200081004ff */
[----:B------:R-:W-:Y:S01]  /*7af0*/  USHF.L.U32 UR4, UR45, 0xd, URZ ;  /* 0x0000000d2d047899 */ /* 0x000fe200080006ff */
[--C-:B------:R-:W-:Y:S02]  /*7b00*/  HADD2.F32 R47, -RZ, R51.reuse.H0_H0 ;  /* 0x20000033ff2f7230 */ /* 0x100fe40000004100 */
[----:B------:R-:W-:Y:S02]  /*7b10*/  HADD2.F32 R48, -RZ, R51.H1_H1 ;  /* 0x30000033ff307230 */ /* 0x000fe40000004100 */
[--C-:B------:R-:W-:Y:S01]  /*7b20*/  HADD2.F32 R49, -RZ, R56.reuse.H0_H0 ;  /* 0x20000038ff317230 */ /* 0x100fe20000004100 */
[----:B------:R-:W-:Y:S01]  /*7b30*/  IADD3 R117, PT, PT, R100, UR4, RZ ;  /* 0x0000000464757c10 */ /* 0x000fe2000fffe0ff */
[----:B------:R-:W-:Y:S02]  /*7b40*/  HADD2.F32 R51, -RZ, R56.H1_H1 ;  /* 0x30000038ff337230 */ /* 0x000fe40000004100 */
[--C-:B------:R-:W-:Y:S01]  /*7b50*/  HADD2.F32 R50, -RZ, R57.reuse.H0_H0 ;  /* 0x20000039ff327230 */ /* 0x100fe20000004100 */
[-C--:B------:R-:W-:Y:S01]  /*7b60*/  IADD3 R116, PT, PT, R85, R117.reuse, RZ ;  /* 0x0000007555747210 */ /* 0x080fe20007ffe0ff */
[----:B------:R-:W-:Y:S01]  /*7b70*/  HADD2.F32 R52, -RZ, R57.H1_H1 ;  /* 0x30000039ff347230 */ /* 0x000fe20000004100 */
[----:B------:R-:W-:Y:S01]  /*7b80*/  IADD3 R117, PT, PT, R84, R117, RZ ;  /* 0x0000007554757210 */ /* 0x000fe20007ffe0ff */
[--C-:B------:R-:W-:Y:S01]  /*7b90*/  HADD2.F32 R53, -RZ, R58.reuse.H0_H0 ;  /* 0x2000003aff357230 */ /* 0x100fe20000004100 */
[----:B------:R-:W-:Y:S01]  /*7ba0*/  IADD3 R118, PT, PT, R99, R116, RZ ;  /* 0x0000007463767210 */ /* 0x000fe20007ffe0ff */
[----:B------:R-:W-:Y:S02]  /*7bb0*/  HADD2.F32 R54, -RZ, R58.H1_H1 ;  /* 0x3000003aff367230 */ /* 0x000fe40000004100 */
[--C-:B------:R-:W-:Y:S02]  /*7bc0*/  HADD2.F32 R55, -RZ, R59.reuse.H0_H0 ;  /* 0x2000003bff377230 */ /* 0x100fe40000004100 */
[----:B------:R-:W-:Y:S02]  /*7bd0*/  HADD2.F32 R56, -RZ, R59.H1_H1 ;  /* 0x3000003bff387230 */ /* 0x000fe40000004100 */
[C---:B------:R-:W-:Y:S01]  /*7be0*/  FMUL R4, R38.reuse, R4 ;  /* 0x0000000426047220 */ /* 0x040fe20000400000 */
[C---:B------:R-:W-:Y:S01]  /*7bf0*/  FMUL R5, R38.reuse, R5 ;  /* 0x0000000526057220 */ /* 0x040fe20000400000 */
[C---:B------:R-:W-:Y:S01]  /*7c00*/  FMUL R6, R38.reuse, R6 ;  /* 0x0000000626067220 */ /* 0x040fe20000400000 */
[C---:B------:R-:W-:Y:S01]  /*7c10*/  FMUL R7, R38.reuse, R7 ;  /* 0x0000000726077220 */ /* 0x040fe20000400000 */
[C---:B------:R-:W-:Y:S01]  /*7c20*/  FFMA R4, R41.reuse, R40, R4 ;  /* 0x0000002829047223 */ /* 0x040fe20000000004 */
[C---:B------:R-:W-:Y:S01]  /*7c30*/  FFMA R5, R41.reuse, R42, R5 ;  /* 0x0000002a29057223 */ /* 0x040fe20000000005 */
[C---:B------:R-:W-:Y:S01]  /*7c40*/  FFMA R6, R41.reuse, R43, R6 ;  /* 0x0000002b29067223 */ /* 0x040fe20000000006 */
[----:B------:R-:W-:Y:S01]  /*7c50*/  FFMA R7, R41, R44, R7 ;  /* 0x0000002c29077223 */ /* 0x000fe20000000007 */
[C---:B------:R-:W-:Y:S01]  /*7c60*/  FMUL R8, R38.reuse, R8 ;  /* 0x0000000826087220 */ /* 0x040fe20000400000 */
[C---:B------:R-:W-:Y:S01]  /*7c70*/  FMUL R9, R38.reuse, R9 ;  /* 0x0000000926097220 */ /* 0x040fe20000400000 */
[----:B------:R-:W-:Y:S01]  /*7c80*/  F2FP.F16.F32.PACK_AB R84, R5, R4 ;  /* 0x000000040554723e */ /* 0x000fe200000000ff */
[C---:B------:R-:W-:Y:S01]  /*7c90*/  FMUL R10, R38.reuse, R10 ;  /* 0x0000000a260a7220 */ /* 0x040fe20000400000 */
[----:B------:R-:W-:Y:S01]  /*7ca0*/  F2FP.F16.F32.PACK_AB R85, R7, R6 ;  /* 0x000000060755723e */ /* 0x000fe200000000ff */
[C---:B------:R-:W-:Y:S01]  /*7cb0*/  FFMA R8, R41.reuse, R45, R8 ;  /* 0x0000002d29087223 */ /* 0x040fe20000000008 */
[C---:B------:R-:W-:Y:S01]  /*7cc0*/  FFMA R9, R41.reuse, R46, R9 ;  /* 0x0000002e29097223 */ /* 0x040fe20000000009 */
[----:B------:R-:W-:Y:S01]  /*7cd0*/  FFMA R10, R41, R47, R10 ;  /* 0x0000002f290a7223 */ /* 0x000fe2000000000a */
[C---:B------:R-:W-:Y:S01]  /*7ce0*/  FMUL R11, R38.reuse, R11 ;  /* 0x0000000b260b7220 */ /* 0x040fe20000400000 */
[C---:B------:R-:W-:Y:S01]  /*7cf0*/  FMUL R0, R38.reuse, R12 ;  /* 0x0000000c26007220 */ /* 0x040fe20000400000 */
[C---:B------:R-:W-:Y:S01]  /*7d00*/  FMUL R2, R38.reuse, R13 ;  /* 0x0000000d26027220 */ /* 0x040fe20000400000 */
[----:B------:R-:W-:Y:S01]  /*7d10*/  F2FP.F16.F32.PACK_AB R86, R9, R8 ;  /* 0x000000080956723e */ /* 0x000fe200000000ff */
[C---:B------:R-:W-:Y:S01]  /*7d20*/  FFMA R11, R41.reuse, R48, R11 ;  /* 0x00000030290b7223 */ /* 0x040fe2000000000b */
[C---:B------:R-:W-:Y:S01]  /*7d30*/  FFMA R0, R41.reuse, R49, R0 ;  /* 0x0000003129007223 */ /* 0x040fe20000000000 */
[C---:B------:R-:W-:Y:S01]  /*7d40*/  FFMA R2, R41.reuse, R51, R2 ;  /* 0x0000003329027223 */ /* 0x040fe20000000002 */
[C---:B------:R-:W-:Y:S01]  /*7d50*/  FMUL R3, R38.reuse, R14 ;  /* 0x0000000e26037220 */ /* 0x040fe20000400000 */
[C---:B------:R-:W-:Y:S01]  /*7d60*/  FMUL R15, R38.reuse, R15 ;  /* 0x0000000f260f7220 */ /* 0x040fe20000400000 */
[C---:B------:R-:W-:Y:S01]  /*7d70*/  FMUL R12, R38.reuse, R16 ;  /* 0x00000010260c7220 */ /* 0x040fe20000400000 */
[C---:B------:R-:W-:Y:S01]  /*7d80*/  FMUL R13, R38.reuse, R17 ;  /* 0x00000011260d7220 */ /* 0x040fe20000400000 */
[C---:B------:R-:W-:Y:S01]  /*7d90*/  FFMA R3, R41.reuse, R50, R3 ;  /* 0x0000003229037223 */ /* 0x040fe20000000003 */
[C---:B------:R-:W-:Y:S01]  /*7da0*/  FMUL R14, R38.reuse, R18 ;  /* 0x00000012260e7220 */ /* 0x040fe20000400000 */
[----:B------:R-:W-:Y:S01]  /*7db0*/  FFMA R15, R41, R52, R15 ;  /* 0x00000034290f7223 */ /* 0x000fe2000000000f */
[--C-:B------:R-:W-:Y:S02]  /*7dc0*/  HADD2.F32 R57, -RZ, R64.reuse.H0_H0 ;  /* 0x20000040ff397230 */ /* 0x100fe40000004100 */
[C---:B------:R-:W-:Y:S01]  /*7dd0*/  FMUL R19, R38.reuse, R19 ;  /* 0x0000001326137220 */ /* 0x040fe20000400000 */
[----:B------:R-:W-:Y:S01]  /*7de0*/  F2FP.F16.F32.PACK_AB R87, R11, R10 ;  /* 0x0000000a0b57723e */ /* 0x000fe200000000ff */
[C---:B------:R-:W-:Y:S01]  /*7df0*/  FFMA R12, R41.reuse, R53, R12 ;  /* 0x00000035290c7223 */ /* 0x040fe2000000000c */
[----:B------:R-:W-:Y:S02]  /*7e00*/  HADD2.F32 R58, -RZ, R64.H1_H1 ;  /* 0x30000040ff3a7230 */ /* 0x000fe40000004100 */
[C---:B------:R-:W-:Y:S01]  /*7e10*/  FMUL R16, R38.reuse, R20 ;  /* 0x0000001426107220 */ /* 0x040fe20000400000 */
[C---:B------:R-:W-:Y:S01]  /*7e20*/  FFMA R13, R41.reuse, R54, R13 ;  /* 0x00000036290d7223 */ /* 0x040fe2000000000d */
[----:B------:R1:W-:Y:S01]  /*7e30*/  STS.128 [R100+UR4], R84 ;  /* 0x0000005464007988 */ /* 0x0003e20008000c04 */
[--C-:B------:R-:W-:Y:S02]  /*7e40*/  HADD2.F32 R59, -RZ, R65.reuse.H0_H0 ;  /* 0x20000041ff3b7230 */ /* 0x100fe40000004100 */
[C---:B------:R-:W-:Y:S01]  /*7e50*/  FMUL R17, R38.reuse, R21 ;  /* 0x0000001526117220 */ /* 0x040fe20000400000 */
[C---:B------:R-:W-:Y:S01]  /*7e60*/  FFMA R14, R41.reuse, R55, R14 ;  /* 0x00000037290e7223 */ /* 0x040fe2000000000e */
[----:B------:R-:W-:Y:S02]  /*7e70*/  HADD2.F32 R60, -RZ, R65.H1_H1 ;  /* 0x30000041ff3c7230 */ /* 0x000fe40000004100 */
[C---:B------:R-:W-:Y:S01]  /*7e80*/  FMUL R18, R38.reuse, R22 ;  /* 0x0000001626127220 */ /* 0x040fe20000400000 */
[C---:B------:R-:W-:Y:S01]  /*7e90*/  FFMA R19, R41.reuse, R56, R19 ;  /* 0x0000003829137223 */ /* 0x040fe20000000013 */
        /* <DEDUP_REMOVED lines=13> */
[----:B------:R-:W-:Y:S01]  /*7f70*/  FMUL R27, R38, R27 ;  /* 0x0000001b261b7220 */ /* 0x000fe20000400000 */
[----:B------:R-:W-:Y:S01]  /*7f80*/  F2FP.F16.F32.PACK_AB R104, R2, R0 ;  /* 0x000000000268723e */ /* 0x000fe200000000ff */
[----:B------:R-:W-:Y:S01]  /*7f90*/  FFMA R20, R41, R61, R20 ;  /* 0x0000003d29147223 */ /* 0x000fe20000000014 */
[----:B------:R-:W-:Y:S01]  /*7fa0*/  F2FP.F16.F32.PACK_AB R105, R15, R3 ;  /* 0x000000030f69723e */ /* 0x000fe200000000ff */
[----:B------:R-:W-:Y:S01]  /*7fb0*/  HADD2.F32 R66, -RZ, R72.H1_H1 ;  /* 0x30000048ff427230 */ /* 0x000fe20000004100 */
[----:B------:R-:W-:Y:S01]  /*7fc0*/  F2FP.F16.F32.PACK_AB R106, R13, R12 ;  /* 0x0000000c0d6a723e */ /* 0x000fe200000000ff */
[C---:B------:R-:W-:Y:S01]  /*7fd0*/  FMUL R24, R38.reuse, R28 ;  /* 0x0000001c26187220 */ /* 0x040fe20000400000 */
[----:B------:R-:W-:Y:S01]  /*7fe0*/  F2FP.F16.F32.PACK_AB R107, R19, R14 ;  /* 0x0000000e136b723e */ /* 0x000fe200000000ff */
[C---:B------:R-:W-:Y:S01]  /*7ff0*/  FFMA R21, R41.reuse, R62, R21 ;  /* 0x0000003e29157223 */ /* 0x040fe20000000015 */
[--C-:B------:R-:W-:Y:S02]  /*8000*/  HADD2.F32 R67, -RZ, R73.reuse.H0_H0 ;  /* 0x20000049ff437230 */ /* 0x100fe40000004100 */
[C---:B------:R-:W-:Y:S01]  /*8010*/  FMUL R25, R38.reuse, R29 ;  /* 0x0000001d26197220 */ /* 0x040fe20000400000 */
[C---:B------:R-:W-:Y:S01]  /*8020*/  FFMA R22, R41.reuse, R63, R22 ;  /* 0x0000003f29167223 */ /* 0x040fe20000000016 */
[----:B------:R1:W-:Y:S01]  /*8030*/  STS.128 [R116+0x10], R104 ;  /* 0x0000106874007388 */ /* 0x0003e20000000c00 */
        /* <DEDUP_REMOVED lines=35> */
[----:B--2---:R-:W2:Y:S02]  /*8270*/  FENCE.VIEW.ASYNC.S ;  /* 0x00000000000073c6 */ /* 0x004ea40000000000 */
[----:B--2---:R-:W-:Y:S06]  /*8280*/  BAR.SYNC.DEFER_BLOCKING 0x1, 0x80 ;  /* 0x0042000000007b1d */ /* 0x004fec0000010000 */
[----:B------:R-:W-:Y:S05]  /*8290*/  @P0 BRA `(.L_x_131) ;  /* 0x0000000000240947 */ /* 0x000fea0003800000 */
[----:B------:R-:W2:Y:S01]  /*82a0*/  LDCU.64 UR10, c[0x0][0x348] ;  /* 0x00006900ff0a77ac */ /* 0x000ea20008000a00 */
[----:B------:R-:W-:Y:S02]  /*82b0*/  UIADD3 UR9, UPT, UPT, UR49, 0x20, URZ ;  /* 0x0000002031097890 */ /* 0x000fe4000fffe0ff */
[----:B------:R-:W-:Y:S02]  /*82c0*/  UIADD3 UR8, UPT, UPT, UR47, 0x200, UR4 ;  /* 0x000002002f087890 */ /* 0x000fe4000fffe004 */
[----:B--2---:R-:W-:Y:S03]  /*82d0*/  UIADD3 UR6, UP0, UPT, UR10, 0x680, URZ ;  /* 0x000006800a067890 */ /* 0x004fe6000ff1e0ff */
[----:B------:R-:W-:Y:S01]  /*82e0*/  UMOV UR10, UR50 ;  /* 0x00000032000a7c82 */ /* 0x000fe20008000000 */
[----:B------:R-:W-:Y:S03]  /*82f0*/  UIADD3.X UR7, UPT, UPT, URZ, UR11, URZ, UP0, !UPT ;  /* 0x0000000bff077290 */ /* 0x000fe600087fe4ff */
[----:B------:R-:W-:Y:S06]  /*8300*/  UMOV UR11, UR36 ;  /* 0x00000024000b7c82 */ /* 0x000fec0008000000 */
[----:B------:R2:W-:Y:S02]  /*8310*/  UTMASTG.3D [UR8], [UR6] ;  /* 0x00000008060073b5 */ /* 0x0005e40008010000 */
[----:B--2---:R0:W-:Y:S02]  /*8320*/  UTMACMDFLUSH ;  /* 0x00000000000079b7 */ /* 0x0041e40000000000 */
.L_x_131:
[----:B------:R-:W-:Y:S05]  /*8330*/  BSYNC.RECONVERGENT B0 ;  /* 0x0000000000007941 */ /* 0x000fea0003800200 */
.L_x_130:
[----:B------:R-:W-:Y:S01]  /*8340*/  UIADD3 UR4, UPT, UPT, UR45, 0x1, URZ ;  /* 0x000000012d047890 */ /* 0x000fe2000fffe0ff */
[----:B------:R-:W-:Y:S03]  /*8350*/  BSSY.RECONVERGENT B0, `(.L_x_132) ;  /* 0x0000008000007945 */ /* 0x000fe60003800200 */
[----:B------:R-:W-:Y:S04]  /*8360*/  UISETP.NE.AND UP0, UPT, UR4, 0x3, UPT ;  /* 0x000000030400788c */ /* 0x000fe8000bf05270 */
[----:B------:R-:W-:Y:S02]  /*8370*/  UISETP.EQ.XOR UP1, UPT, UR44, 0x3, !UP0 ;  /* 0x000000032c00788c */ /* 0x000fe4000c722a70 */
[----:B------:R-:W-:Y:S02]  /*8380*/  USEL UR46, UR4, URZ, UP0 ;  /* 0x000000ff042e7287 */ /* 0x000fe40008000000 */
[----:B------:R-:W-:Y:S04]  /*8390*/  USEL UR5, URZ, 0x1, !UP1 ;  /* 0x00000001ff057887 */ /* 0x000fe8000c800000 */
[----:B------:R-:W-:Y:S01]  /*83a0*/  ULOP3.LUT UR54, UR54, UR5, URZ, 0x3c, !UPT ;  /* 0x0000000536367292 */ /* 0x000fe2000f8e3cff */
[----:B------:R-:W-:Y:S11]  /*83b0*/  @P0 BRA `(.L_x_133) ;  /* 0x0000000000040947 */ /* 0x000ff60003800000 */
[----:B------:R-:W-:Y:S04]  /*83c0*/  DEPBAR.LE SB0, 0x1 ;  /* 0x000080400000791a */ /* 0x000fe80000000000 */
.L_x_133:
[----:B------:R-:W-:Y:S05]  /*83d0*/  BSYNC.RECONVERGENT B0 ;  /* 0x0000000000007941 */ /* 0x000fea0003800200 */
.L_x_132:
[----:B------:R-:W-:Y:S01]  /*83e0*/  BAR.SYNC.DEFER_BLOCKING 0x1, 0x80 ;  /* 0x0042000000007b1d */ /* 0x000fe20000010000 */
[----:B------:R-:W-:Y:S01]  /*83f0*/  UISETP.NE.AND UP0, UPT, UR53, -0x2, UPT ;  /* 0xfffffffe3500788c */ /* 0x000fe2000bf05270 */
[----:B------:R-:W-:Y:S08]  /*8400*/  IADD3 R0, PT, PT, R36, 0x1, RZ ;  /* 0x0000000124007810 */ /* 0x000ff00007ffe0ff */
[----:B------:R-:W-:Y:S05]  /*8410*/  BRA.U !UP0, `(.L_x_134) ;  /* 0x0000000108287547 */ /* 0x000fea000b800000 */
[----:B------:R-:W2:Y:S01]  /*8420*/  S2R R2, SR_CgaCtaId ;  /* 0x0000000000027919 */ /* 0x000ea20000008800 */
[----:B------:R-:W-:Y:S01]  /*8430*/  ISETP.NE.AND P0, PT, R103, RZ, PT ;  /* 0x000000ff6700720c */ /* 0x000fe20003f05270 */
[----:B------:R-:W-:Y:S01]  /*8440*/  IMAD.U32 R3, RZ, RZ, UR52 ;  /* 0x00000034ff037e24 */ /* 0x000fe2000f8e00ff */
[----:B------:R-:W-:Y:S04]  /*8450*/  UIADD3 UR4, UPT, UPT, UR52, 0x1, URZ ;  /* 0x0000000134047890 */ /* 0x000fe8000fffe0ff */
[----:B------:R-:W-:Y:S04]  /*8460*/  UISETP.NE.AND UP0, UPT, UR4, 0x3, UPT ;  /* 0x000000030400788c */ /* 0x000fe8000bf05270 */
[----:B------:R-:W-:Y:S03]  /*8470*/  USEL UR52, UR4, URZ, UP0 ;  /* 0x000000ff04347287 */ /* 0x000fe60008000000 */
[----:B------:R-:W-:Y:S05]  /*8480*/  @P0 LEA R3, R3, UR47, 0x3 ;  /* 0x0000002f03030c11 */ /* 0x000fea000f8e18ff */
[----:B------:R-:W-:Y:S05]  /*8490*/  @P0 VIADD R3, R3, 0xb8 ;  /* 0x000000b803030836 */ /* 0x000fea0000000000 */
[----:B--2---:R-:W-:Y:S04]  /*84a0*/  @P0 PRMT R2, R2, 0x654, R3 ;  /* 0x0000065402020816 */ /* 0x004fe80000000003 */
[----:B------:R2:W-:Y:S03]  /*84b0*/  @P0 SYNCS.ARRIVE.TRANS64.RED.A1T0 RZ, [R2+URZ], RZ ;  /* 0x000000ff02ff09a7 */ /* 0x0005e600081004ff */
.L_x_134:
[----:B------:R-:W-:Y:S01]  /*84c0*/  R2UR UR6, R102 ;  /* 0x00000000660672ca */ /* 0x000fe200000e0000 */
[----:B------:R-:W-:Y:S01]  /*84d0*/  UIADD3 UR53, UPT, UPT, UR53, 0x2, URZ ;  /* 0x0000000235357890 */ /* 0x000fe2000fffe0ff */
[----:B------:R-:W-:Y:S01]  /*84e0*/  R2UR UR5, R90 ;  /* 0x000000005a0572ca */ /* 0x000fe200000e0000 */
[----:B------:R-:W-:Y:S01]  /*84f0*/  UMOV UR36, UR63 ;  /* 0x0000003f00247c82 */ /* 0x000fe20008000000 */
[----:B------:R-:W-:Y:S02]  /*8500*/  R2UR UR4, R91 ;  /* 0x000000005b0472ca */ /* 0x000fe400000e0000 */
[----:B------:R-:W-:Y:S02]  /*8510*/  ISETP.NE.AND P0, PT, R94, 0x2, PT ;  /* 0x000000025e00780c */ /* 0x000fe40003f05270 */
[----:B------:R-:W-:Y:S02]  /*8520*/  ISETP.NE.AND P1, PT, R0, 0x4, PT ;  /* 0x000000040000780c */ /* 0x000fe40003f25270 */
[----:B--2---:R-:W-:Y:S02]  /*8530*/  SEL R2, RZ, 0x1, P0 ;  /* 0x00000001ff027807 */ /* 0x004fe40000000000 */
[----:B------:R-:W-:Y:S01]  /*8540*/  SEL R3, RZ, 0x1, P1 ;  /* 0x00000001ff037807 */ /* 0x000fe20000800000 */
[----:B------:R-:W-:Y:S01]  /*8550*/  UISETP.NE.AND UP0, UPT, UR6, URZ, UPT ;  /* 0x000000ff0600728c */ /* 0x000fe2000bf05270 */
[----:B------:R-:W-:Y:S01]  /*8560*/  LOP3.LUT R97, R97, R2, RZ, 0x3c, !PT ;  /* 0x0000000261617212 */ /* 0x000fe200078e3cff */
[----:B------:R-:W-:Y:S01]  /*8570*/  UIADD3 UR32, UPT, UPT, UR37, UR5, URZ ;  /* 0x0000000525207290 */ /* 0x000fe2000fffe0ff */
[----:B------:R-:W-:Y:S01]  /*8580*/  LOP3.LUT R98, R98, R3, RZ, 0x3c, !PT ;  /* 0x0000000362627212 */ /* 0x000fe200078e3cff */
[----:B------:R-:W-:Y:S01]  /*8590*/  UIADD3 UR25, UPT, UPT, UR38, UR4, URZ ;  /* 0x0000000426197290 */ /* 0x000fe2000fffe0ff */
[----:B------:R-:W-:Y:S02]  /*85a0*/  SEL R94, R94, RZ, P0 ;  /* 0x000000ff5e5e7207 */ /* 0x000fe40000000000 */
[----:B------:R-:W-:Y:S02]  /*85b0*/  SEL R36, R0, RZ, P1 ;  /* 0x000000ff00247207 */ /* 0x000fe40000800000 */
[----:B------:R-:W-:Y:S07]  /*85c0*/  BRA.U UP0, `(.L_x_135) ;  /* 0xffffffd500a47547 */ /* 0x000fee000b83ffff */
[----:B------:R-:W2:Y:S01]  /*85d0*/  LDCU.64 UR4, c[0x0][0x888] ;  /* 0x00011100ff0477ac */ /* 0x000ea20008000a00 */
[----:B------:R-:W3:Y:S01]  /*85e0*/  LDCU.64 UR6, c[0x0][0x890] ;  /* 0x00011200ff0677ac */ /* 0x000ee20008000a00 */
[----:B--2---:R-:W-:Y:S02]  /*85f0*/  ISETP.NE.U32.AND P2, PT, RZ, UR4, PT ;  /* 0x00000004ff007c0c */ /* 0x004fe4000bf45070 */
[----:B---3--:R-:W-:Y:S02]  /*8600*/  ISETP.NE.U32.AND P1, PT, RZ, UR6, PT ;  /* 0x00000006ff007c0c */ /* 0x008fe4000bf25070 */
[----:B------:R-:W-:Y:S02]  /*8610*/  ISETP.NE.AND.EX P2, PT, RZ, UR5, PT, P2 ;  /* 0x00000005ff007c0c */ /* 0x000fe4000bf45320 */
[----:B------:R-:W-:-:S13]  /*8620*/  ISETP.NE.AND.EX P0, PT, RZ, UR7, PT, P1 ;  /* 0x00000007ff007c0c */ /* 0x000fda000bf05310 */
[----:B------:R-:W-:Y:S05]  /*8630*/  @P2 BRA P0, `(.L_x_136) ;  /* 0x00000000003c2947 */ /* 0x000fea0000000000 */
[----:B------:R-:W-:-:S13]  /*8640*/  ISETP.NE.AND.EX P1, PT, RZ, UR7, PT, P1 ;  /* 0x00000007ff007c0c */ /* 0x000fda000bf25310 */
[----:B------:R-:W-:Y:S05]  /*8650*/  @P1 BRA `(.L_x_137) ;  /* 0x00000000000c1947 */ /* 0x000fea0003800000 */
[----:B------:R-:W-:-:S13]  /*8660*/  FSETP.NEU.AND P0, PT, R41, RZ, PT ;  /* 0x000000ff2900720b */ /* 0x000fda0003f0d000 */
[----:B------:R-:W-:Y:S05]  /*8670*/  @!P0 EXIT ;  /* 0x000000000000894d */ /* 0x000fea0003800000 */
[----:B------:R-:W-:Y:S05]  /*8680*/  BRA `(.L_x_136) ;  /* 0x0000000000287947 */ /* 0x000fea0003800000 */
.L_x_137:
[----:B------:R-:W-:Y:S01]  /*8690*/  ISETP.NE.AND P0, PT, R93, RZ, PT ;  /* 0x000000ff5d00720c */ /* 0x000fe20003f05270 */
[----:B------:R-:W-:-:S12]  /*86a0*/  BSSY.RECONVERGENT B0, `(.L_x_136) ;  /* 0x0000008000007945 */ /* 0x000fd80003800200 */
[----:B------:R-:W-:Y:S05]  /*86b0*/  @P0 BRA `(.L_x_138) ;  /* 0x0000000000100947 */ /* 0x000fea0003800000 */
[----:B------:R-:W-:-:S04]  /*86c0*/  ISETP.NE.U32.AND P0, PT, RZ, UR4, PT ;  /* 0x00000004ff007c0c */ /* 0x000fc8000bf05070 */
[----:B------:R-:W-:-:S13]  /*86d0*/  ISETP.NE.AND.EX P0, PT, RZ, UR5, PT, P0 ;  /* 0x00000005ff007c0c */ /* 0x000fda000bf05300 */
[----:B------:R-:W-:Y:S05]  /*86e0*/  @!P0 EXIT ;  /* 0x000000000000894d */ /* 0x000fea0003800000 */
[----:B------:R-:W-:Y:S05]  /*86f0*/  BRA `(.L_x_139) ;  /* 0x0000000000087947 */ /* 0x000fea0003800000 */
.L_x_138:
[----:B------:R-:W-:-:S13]  /*8700*/  FSETP.NEU.AND P0, PT, R41, RZ, PT ;  /* 0x000000ff2900720b */ /* 0x000fda0003f0d000 */
[----:B------:R-:W-:Y:S05]  /*8710*/  @!P0 EXIT ;  /* 0x000000000000894d */ /* 0x000fea0003800000 */
.L_x_139:
[----:B------:R-:W-:Y:S05]  /*8720*/  BSYNC.RECONVERGENT B0 ;  /* 0x0000000000007941 */ /* 0x000fea0003800200 */
.L_x_136:
[----:B------:R-:W2:Y:S01]  /*8730*/  S2UR UR7, SR_CgaCtaId ;  /* 0x00000000000779c3 */ /* 0x000ea20000008800 */
[----:B------:R-:W-:Y:S01]  /*8740*/  ULEA UR6, UR52, UR47, 0x3 ;  /* 0x0000002f34067291 */ /* 0x000fe2000f8e18ff */
[----:B------:R-:W-:-:S04]  /*8750*/  DEPBAR.LE SB0, 0x0 ;  /* 0x000080000000791a */ /* 0x000fc80000000000 */
[----:B------:R-:W-:-:S04]  /*8760*/  UIADD3 UR6, UPT, UPT, UR6, 0xb8, URZ ;  /* 0x000000b806067890 */ /* 0x000fc8000fffe0ff */
[----:B--2---:R-:W-:-:S09]  /*8770*/  UPRMT UR6, UR7, 0x654, UR6 ;  /* 0x0000065407067896 */ /* 0x004fd20008000006 */
[----:B------:R-:W-:Y:S01]  /*8780*/  SYNCS.ARRIVE.TRANS64.RED.A1T0 RZ, [UR6], RZ ;  /* 0x000000ffffff79a7 */ /* 0x000fe20008100406 */
[----:B------:R-:W-:Y:S05]  /*8790*/  EXIT ;  /* 0x000000000000794d */ /* 0x000fea0003800000 */
.L_x_25:
[----:B-1----:R1:W2:Y:S02]  /*87a0*/  SYNCS.PHASECHK.TRANS64.TRYWAIT P0, [R0+URZ+0x150], R3 ;  /* 0x00015003000075a7 */ /* 0x0022a400080011ff */
[----:B--2---:R-:W-:Y:S05]  /*87b0*/  @!P0 NANOSLEEP.SYNCS 0x989680 ;  /* 0x009896800000895d */ /* 0x004fea0003900000 */
[----:B------:R-:W2:Y:S02]  /*87c0*/  @!P0 SYNCS.PHASECHK.TRANS64 P0, [R0+URZ+0x150], R3 ;  /* 0x00015003000085a7 */ /* 0x000ea400080010ff */
[----:B--2---:R-:W-:Y:S05]  /*87d0*/  @!P0 BRA `(.L_x_25) ;  /* 0xfffffffc00f08947 */ /* 0x004fea000383ffff */
[----:B------:R-:W-:Y:S05]  /*87e0*/  BRA `(.L_x_140) ;  /* 0xffffff9400147947 */ /* 0x000fea000383ffff */
.L_x_28:
[----:B-1----:R-:W-:-:S07]  /*87f0*/  MOV R0, UR33 ;  /* 0x0000002100007c02 */ /* 0x002fce0008000f00 */
.L_x_141:
[----:B-1----:R1:W2:Y:S02]  /*8800*/  SYNCS.PHASECHK.TRANS64.TRYWAIT P0, [R0+URZ+0x50], R3 ;  /* 0x00005003000075a7 */ /* 0x0022a400080011ff */
[----:B--2---:R-:W-:Y:S05]  /*8810*/  @!P0 NANOSLEEP.SYNCS 0x989680 ;  /* 0x009896800000895d */ /* 0x004fea0003900000 */
[----:B------:R-:W2:Y:S02]  /*8820*/  @!P0 SYNCS.PHASECHK.TRANS64 P0, [R0+URZ+0x50], R3 ;  /* 0x00005003000085a7 */ /* 0x000ea400080010ff */
[----:B--2---:R-:W-:Y:S05]  /*8830*/  @!P0 BRA `(.L_x_141) ;  /* 0xfffffffc00f08947 */ /* 0x004fea000383ffff */
[----:B------:R-:W-:Y:S05]  /*8840*/  BRA `(.L_x_27) ;  /* 0xffffff9400647947 */ /* 0x000fea000383ffff */
.L_x_35:
[----:B-1----:R-:W-:-:S07]  /*8850*/  MOV R0, UR17 ;  /* 0x0000001100007c02 */ /* 0x002fce0008000f00 */
.L_x_142:
[----:B-1----:R1:W2:Y:S02]  /*8860*/  SYNCS.PHASECHK.TRANS64.TRYWAIT P0, [R0+URZ+0x50], R3 ;  /* 0x00005003000075a7 */ /* 0x0022a400080011ff */
[----:B--2---:R-:W-:Y:S05]  /*8870*/  @!P0 NANOSLEEP.SYNCS 0x989680 ;  /* 0x009896800000895d */ /* 0x004fea0003900000 */
[----:B------:R-:W2:Y:S02]  /*8880*/  @!P0 SYNCS.PHASECHK.TRANS64 P0, [R0+URZ+0x50], R3 ;  /* 0x00005003000085a7 */ /* 0x000ea400080010ff */
[----:B--2---:R-:W-:Y:S05]  /*8890*/  @!P0 BRA `(.L_x_142) ;  /* 0xfffffffc00f08947 */ /* 0x004fea000383ffff */
[----:B------:R-:W-:Y:S05]  /*88a0*/  BRA `(.L_x_34) ;  /* 0xffffff9800287947 */ /* 0x000fea000383ffff */
.L_x_40:
[----:B-1----:R1:W2:Y:S02]  /*88b0*/  SYNCS.PHASECHK.TRANS64.TRYWAIT P0, [R3+URZ+0xe0], R0 ;  /* 0x0000e000030075a7 */ /* 0x0022a400080011ff */
[----:B--2---:R-:W-:Y:S05]  /*88c0*/  @!P0 NANOSLEEP.SYNCS 0x989680 ;  /* 0x009896800000895d */ /* 0x004fea0003900000 */
[----:B------:R-:W2:Y:S02]  /*88d0*/  @!P0 SYNCS.PHASECHK.TRANS64 P0, [R3+URZ+0xe0], R0 ;  /* 0x0000e000030085a7 */ /* 0x000ea400080010ff */
[----:B--2---:R-:W-:Y:S05]  /*88e0*/  @!P0 BRA `(.L_x_40) ;  /* 0xfffffffc00f08947 */ /* 0x004fea000383ffff */
[----:B------:R-:W-:Y:S05]  /*88f0*/  BRA `(.L_x_143) ;  /* 0xffffff9800cc7947 */ /* 0x000fea000383ffff */
.L_x_44:
[----:B-1----:R-:W-:-:S07]  /*8900*/  MOV R0, UR4 ;  /* 0x0000000400007c02 */ /* 0x002fce0008000f00 */
.L_x_144:
[----:B-1----:R1:W2:Y:S02]  /*8910*/  SYNCS.PHASECHK.TRANS64.TRYWAIT P0, [R0+URZ], R3 ;  /* 0x00000003000075a7 */ /* 0x0022a400080011ff */
[----:B--2---:R-:W-:Y:S05]  /*8920*/  @!P0 NANOSLEEP.SYNCS 0x989680 ;  /* 0x009896800000895d */ /* 0x004fea0003900000 */
[----:B------:R-:W2:Y:S02]  /*8930*/  @!P0 SYNCS.PHASECHK.TRANS64 P0, [R0+URZ], R3 ;  /* 0x00000003000085a7 */ /* 0x000ea400080010ff */
[----:B--2---:R-:W-:Y:S05]  /*8940*/  @!P0 BRA `(.L_x_144) ;  /* 0xfffffffc00f08947 */ /* 0x004fea000383ffff */
[----:B------:R-:W-:Y:S05]  /*8950*/  BRA `(.L_x_145) ;  /* 0xffffffa000787947 */ /* 0x000fea000383ffff */
.L_x_45:
[----:B------:R-:W-:-:S07]  /*8960*/  MOV R0, UR5 ;  /* 0x0000000500007c02 */ /* 0x000fce0008000f00 */
.L_x_146:
[----:B-1----:R1:W2:Y:S02]  /*8970*/  SYNCS.PHASECHK.TRANS64.TRYWAIT P0, [R0+URZ], R3 ;  /* 0x00000003000075a7 */ /* 0x0022a400080011ff */
[----:B--2---:R-:W-:Y:S05]  /*8980*/  @!P0 NANOSLEEP.SYNCS 0x989680 ;  /* 0x009896800000895d */ /* 0x004fea0003900000 */
[----:B------:R-:W2:Y:S02]  /*8990*/  @!P0 SYNCS.PHASECHK.TRANS64 P0, [R0+URZ], R3 ;  /* 0x00000003000085a7 */ /* 0x000ea400080010ff */
[----:B--2---:R-:W-:Y:S05]  /*89a0*/  @!P0 BRA `(.L_x_146) ;  /* 0xfffffffc00f08947 */ /* 0x004fea000383ffff */
[----:B------:R-:W-:Y:S05]  /*89b0*/  BRA `(.L_x_147) ;  /* 0xffffffa000847947 */ /* 0x000fea000383ffff */
.L_x_46:
[----:B------:R-:W-:-:S07]  /*89c0*/  MOV R0, UR5 ;  /* 0x0000000500007c02 */ /* 0x000fce0008000f00 */
.L_x_148:
[----:B-1----:R1:W2:Y:S02]  /*89d0*/  SYNCS.PHASECHK.TRANS64.TRYWAIT P0, [R0+URZ], R3 ;  /* 0x00000003000075a7 */ /* 0x0022a400080011ff */
[----:B--2---:R-:W-:Y:S05]  /*89e0*/  @!P0 NANOSLEEP.SYNCS 0x989680 ;  /* 0x009896800000895d */ /* 0x004fea0003900000 */
[----:B------:R-:W2:Y:S02]  /*89f0*/  @!P0 SYNCS.PHASECHK.TRANS64 P0, [R0+URZ], R3 ;  /* 0x00000003000085a7 */ /* 0x000ea400080010ff */
[----:B--2---:R-:W-:Y:S05]  /*8a00*/  @!P0 BRA `(.L_x_148) ;  /* 0xfffffffc00f08947 */ /* 0x004fea000383ffff */
[----:B------:R-:W-:Y:S05]  /*8a10*/  BRA `(.L_x_149) ;  /* 0xffffffa000907947 */ /* 0x000fea000383ffff */
.L_x_47:
[----:B------:R-:W-:-:S07]  /*8a20*/  MOV R0, UR5 ;  /* 0x0000000500007c02 */ /* 0x000fce0008000f00 */
.L_x_150:
[----:B-1----:R1:W2:Y:S02]  /*8a30*/  SYNCS.PHASECHK.TRANS64.TRYWAIT P0, [R0+URZ], R3 ;  /* 0x00000003000075a7 */ /* 0x0022a400080011ff */
[----:B--2---:R-:W-:Y:S05]  /*8a40*/  @!P0 NANOSLEEP.SYNCS 0x989680 ;  /* 0x009896800000895d */ /* 0x004fea0003900000 */
[----:B------:R-:W2:Y:S02]  /*8a50*/  @!P0 SYNCS.PHASECHK.TRANS64 P0, [R0+URZ], R3 ;  /* 0x00000003000085a7 */ /* 0x000ea400080010ff */
[----:B--2---:R-:W-:Y:S05]  /*8a60*/  @!P0 BRA `(.L_x_150) ;  /* 0xfffffffc00f08947 */ /* 0x004fea000383ffff */
[----:B------:R-:W-:Y:S05]  /*8a70*/  BRA `(.L_x_151) ;  /* 0xffffffa0009c7947 */ /* 0x000fea000383ffff */
.L_x_48:
[----:B------:R-:W-:-:S07]  /*8a80*/  MOV R0, UR5 ;  /* 0x0000000500007c02 */ /* 0x000fce0008000f00 */
.L_x_152:
[----:B-1----:R1:W2:Y:S02]  /*8a90*/  SYNCS.PHASECHK.TRANS64.TRYWAIT P0, [R0+URZ], R3 ;  /* 0x00000003000075a7 */ /* 0x0022a400080011ff */
[----:B--2---:R-:W-:Y:S05]  /*8aa0*/  @!P0 NANOSLEEP.SYNCS 0x989680 ;  /* 0x009896800000895d */ /* 0x004fea0003900000 */
[----:B------:R-:W2:Y:S02]  /*8ab0*/  @!P0 SYNCS.PHASECHK.TRANS64 P0, [R0+URZ], R3 ;  /* 0x00000003000085a7 */ /* 0x000ea400080010ff */
[----:B--2---:R-:W-:Y:S05]  /*8ac0*/  @!P0 BRA `(.L_x_152) ;  /* 0xfffffffc00f08947 */ /* 0x004fea000383ffff */
[----:B------:R-:W-:Y:S05]  /*8ad0*/  BRA `(.L_x_153) ;  /* 0xffffffa000a87947 */ /* 0x000fea000383ffff */
.L_x_49:
[----:B------:R-:W-:-:S07]  /*8ae0*/  MOV R0, UR5 ;  /* 0x0000000500007c02 */ /* 0x000fce0008000f00 */
.L_x_154:
[----:B-1----:R1:W2:Y:S02]  /*8af0*/  SYNCS.PHASECHK.TRANS64.TRYWAIT P0, [R0+URZ], R3 ;  /* 0x00000003000075a7 */ /* 0x0022a400080011ff */
[----:B--2---:R-:W-:Y:S05]  /*8b00*/  @!P0 NANOSLEEP.SYNCS 0x989680 ;  /* 0x009896800000895d */ /* 0x004fea0003900000 */
[----:B------:R-:W2:Y:S02]  /*8b10*/  @!P0 SYNCS.PHASECHK.TRANS64 P0, [R0+URZ], R3 ;  /* 0x00000003000085a7 */ /* 0x000ea400080010ff */
[----:B--2---:R-:W-:Y:S05]  /*8b20*/  @!P0 BRA `(.L_x_154) ;  /* 0xfffffffc00f08947 */ /* 0x004fea000383ffff */
[----:B------:R-:W-:Y:S05]  /*8b30*/  BRA `(.L_x_155) ;  /* 0xffffffa000b47947 */ /* 0x000fea000383ffff */
.L_x_50:
[----:B------:R-:W-:-:S07]  /*8b40*/  MOV R0, UR5 ;  /* 0x0000000500007c02 */ /* 0x000fce0008000f00 */
.L_x_156:
[----:B-1----:R1:W2:Y:S02]  /*8b50*/  SYNCS.PHASECHK.TRANS64.TRYWAIT P0, [R0+URZ], R3 ;  /* 0x00000003000075a7 */ /* 0x0022a400080011ff */
[----:B--2---:R-:W-:Y:S05]  /*8b60*/  @!P0 NANOSLEEP.SYNCS 0x989680 ;  /* 0x009896800000895d */ /* 0x004fea0003900000 */
[----:B------:R-:W2:Y:S02]  /*8b70*/  @!P0 SYNCS.PHASECHK.TRANS64 P0, [R0+URZ], R3 ;  /* 0x00000003000085a7 */ /* 0x000ea400080010ff */
[----:B--2---:R-:W-:Y:S05]  /*8b80*/  @!P0 BRA `(.L_x_156) ;  /* 0xfffffffc00f08947 */ /* 0x004fea000383ffff */
[----:B------:R-:W-:Y:S05]  /*8b90*/  BRA `(.L_x_157) ;  /* 0xffffffa000c07947 */ /* 0x000fea000383ffff */
.L_x_51:
[----:B------:R-:W-:-:S07]  /*8ba0*/  MOV R0, UR5 ;  /* 0x0000000500007c02 */ /* 0x000fce0008000f00 */
.L_x_158:
[----:B-1----:R1:W2:Y:S02]  /*8bb0*/  SYNCS.PHASECHK.TRANS64.TRYWAIT P0, [R0+URZ], R3 ;  /* 0x00000003000075a7 */ /* 0x0022a400080011ff */
[----:B--2---:R-:W-:Y:S05]  /*8bc0*/  @!P0 NANOSLEEP.SYNCS 0x989680 ;  /* 0x009896800000895d */ /* 0x004fea0003900000 */
[----:B------:R-:W2:Y:S02]  /*8bd0*/  @!P0 SYNCS.PHASECHK.TRANS64 P0, [R0+URZ], R3 ;  /* 0x00000003000085a7 */ /* 0x000ea400080010ff */
[----:B--2---:R-:W-:Y:S05]  /*8be0*/  @!P0 BRA `(.L_x_158) ;  /* 0xfffffffc00f08947 */ /* 0x004fea000383ffff */
[----:B------:R-:W-:Y:S05]  /*8bf0*/  BRA `(.L_x_159) ;  /* 0xffffffa000cc7947 */ /* 0x000fea000383ffff */
.L_x_52:
[----:B------:R-:W-:-:S07]  /*8c00*/  MOV R0, UR5 ;  /* 0x0000000500007c02 */ /* 0x000fce0008000f00 */
.L_x_160:
[----:B-1----:R1:W2:Y:S02]  /*8c10*/  SYNCS.PHASECHK.TRANS64.TRYWAIT P0, [R0+URZ], R3 ;  /* 0x00000003000075a7 */ /* 0x0022a400080011ff */
[----:B--2---:R-:W-:Y:S05]  /*8c20*/  @!P0 NANOSLEEP.SYNCS 0x989680 ;  /* 0x009896800000895d */ /* 0x004fea0003900000 */
[----:B------:R-:W2:Y:S02]  /*8c30*/  @!P0 SYNCS.PHASECHK.TRANS64 P0, [R0+URZ], R3 ;  /* 0x00000003000085a7 */ /* 0x000ea400080010ff */
[----:B--2---:R-:W-:Y:S05]  /*8c40*/  @!P0 BRA `(.L_x_160) ;  /* 0xfffffffc00f08947 */ /* 0x004fea000383ffff */
[----:B------:R-:W-:Y:S05]  /*8c50*/  BRA `(.L_x_161) ;  /* 0xffffffa000d87947 */ /* 0x000fea000383ffff */
.L_x_55:
[----:B--2---:R2:W3:Y:S02]  /*8c60*/  SYNCS.PHASECHK.TRANS64.TRYWAIT P0, [R2+URZ+0x140], R5 ;  /* 0x00014005020075a7 */ /* 0x0044e400080011ff */
[----:B---3--:R-:W-:Y:S05]  /*8c70*/  @!P0 NANOSLEEP.SYNCS 0x989680 ;  /* 0x009896800000895d */ /* 0x008fea0003900000 */
[----:B------:R-:W3:Y:S02]  /*8c80*/  @!P0 SYNCS.PHASECHK.TRANS64 P0, [R2+URZ+0x140], R5 ;  /* 0x00014005020085a7 */ /* 0x000ee400080010ff */
[----:B---3--:R-:W-:Y:S05]  /*8c90*/  @!P0 BRA `(.L_x_55) ;  /* 0xfffffffc00f08947 */ /* 0x008fea000383ffff */
[----:B------:R-:W-:Y:S05]  /*8ca0*/  BRA `(.L_x_162) ;  /* 0xffffffa4003c7947 */ /* 0x000fea000383ffff */
.L_x_56:
[----:B------:R-:W-:-:S07]  /*8cb0*/  MOV R2, UR4 ;  /* 0x0000000400027c02 */ /* 0x000fce0008000f00 */
.L_x_163:
[----:B--2---:R2:W3:Y:S02]  /*8cc0*/  SYNCS.PHASECHK.TRANS64.TRYWAIT P0, [R2+URZ+0xf0], R5 ;  /* 0x0000f005020075a7 */ /* 0x0044e400080011ff */
[----:B---3--:R-:W-:Y:S05]  /*8cd0*/  @!P0 NANOSLEEP.SYNCS 0x989680 ;  /* 0x009896800000895d */ /* 0x008fea0003900000 */
[----:B------:R-:W3:Y:S02]  /*8ce0*/  @!P0 SYNCS.PHASECHK.TRANS64 P0, [R2+URZ+0xf0], R5 ;  /* 0x0000f005020085a7 */ /* 0x000ee400080010ff */
[----:B---3--:R-:W-:Y:S05]  /*8cf0*/  @!P0 BRA `(.L_x_163) ;  /* 0xfffffffc00f08947 */ /* 0x008fea000383ffff */
[----:B------:R-:W-:Y:S05]  /*8d00*/  BRA `(.L_x_164) ;  /* 0xffffffa4004c7947 */ /* 0x000fea000383ffff */
.L_x_57:
[----:B--2---:R2:W3:Y:S02]  /*8d10*/  SYNCS.PHASECHK.TRANS64.TRYWAIT P1, [R2+URZ+0xe0], R5 ;  /* 0x0000e005020075a7 */ /* 0x0044e400080211ff */
[----:B---3--:R-:W-:Y:S05]  /*8d20*/  @!P1 NANOSLEEP.SYNCS 0x989680 ;  /* 0x009896800000995d */ /* 0x008fea0003900000 */
[----:B------:R-:W3:Y:S02]  /*8d30*/  @!P1 SYNCS.PHASECHK.TRANS64 P1, [R2+URZ+0xe0], R5 ;  /* 0x0000e005020095a7 */ /* 0x000ee400080210ff */
[----:B---3--:R-:W-:Y:S05]  /*8d40*/  @!P1 BRA `(.L_x_57) ;  /* 0xfffffffc00f09947 */ /* 0x008fea000383ffff */
[----:B------:R-:W-:Y:S05]  /*8d50*/  BRA `(.L_x_165) ;  /* 0xffffffa4007c7947 */ /* 0x000fea000383ffff */
.L_x_60:
[----:B------:R-:W-:-:S07]  /*8d60*/  MOV R0, UR4 ;  /* 0x0000000400007c02 */ /* 0x000fce0008000f00 */
.L_x_166:
[----:B--2---:R2:W3:Y:S02]  /*8d70*/  SYNCS.PHASECHK.TRANS64.TRYWAIT P0, [R0+URZ+0xf0], R3 ;  /* 0x0000f003000075a7 */ /* 0x0044e400080011ff */
[----:B---3--:R-:W-:Y:S05]  /*8d80*/  @!P0 NANOSLEEP.SYNCS 0x989680 ;  /* 0x009896800000895d */ /* 0x008fea0003900000 */
[----:B------:R-:W3:Y:S02]  /*8d90*/  @!P0 SYNCS.PHASECHK.TRANS64 P0, [R0+URZ+0xf0], R3 ;  /* 0x0000f003000085a7 */ /* 0x000ee400080010ff */
[----:B---3--:R-:W-:Y:S05]  /*8da0*/  @!P0 BRA `(.L_x_166) ;  /* 0xfffffffc00f08947 */ /* 0x008fea000383ffff */
[----:B------:R-:W-:Y:S05]  /*8db0*/  BRA `(.L_x_59) ;  /* 0xffffffa400d07947 */ /* 0x000fea000383ffff */
.L_x_69:
[----:B--2---:R-:W-:-:S04]  /*8dc0*/  MOV R0, UR5 ;  /* 0x0000000500007c02 */ /* 0x004fc80008000f00 */
[----:B------:R2:W3:Y:S03]  /*8dd0*/  SYNCS.PHASECHK.TRANS64.TRYWAIT P0, [R0+URZ+0x8], R7 ;  /* 0x00000807000075a7 */ /* 0x0004e600080011ff */
[----:B---3--:R-:W-:Y:S05]  /*8de0*/  @!P0 NANOSLEEP.SYNCS 0x989680 ;  /* 0x009896800000895d */ /* 0x008fea0003900000 */
[----:B------:R-:W3:Y:S02]  /*8df0*/  @!P0 SYNCS.PHASECHK.TRANS64 P0, [R0+URZ+0x8], R7 ;  /* 0x00000807000085a7 */ /* 0x000ee400080010ff */
[----:B---3--:R-:W-:Y:S05]  /*8e00*/  @!P0 BRA `(.L_x_69) ;  /* 0xfffffffc00ec8947 */ /* 0x008fea000383ffff */
[----:B------:R-:W-:Y:S05]  /*8e10*/  BRA `(.L_x_68) ;  /* 0xffffffa800887947 */ /* 0x000fea000383ffff */
.L_x_71:
[----:B------:R-:W-:Y:S01]  /*8e20*/  BSSY B0, `(.L_x_167) ;  /* 0x0000006000007945 */ /* 0x000fe20003800000 */
[----:B------:R-:W-:-:S07]  /*8e30*/  MOV R15, 0xffffffff ;  /* 0xffffffff000f7802 */ /* 0x000fce0000000f00 */
[----:B-12--5:R-:W-:Y:S05]  /*8e40*/  WARPSYNC.COLLECTIVE R15, `(.L_x_168) ;  /* 0x000000000f0c7348 */ /* 0x026fea0003c00000 */
[----:B------:R-:W-:Y:S02]  /*8e50*/  ELECT P6, UR79, PT ;  /* 0x00000000004f782f */ /* 0x000fe400038c0000 */
[----:B------:R-:W-:Y:S01]  /*8e60*/  MOV R14, UR79 ;  /* 0x0000004f000e7c02 */ /* 0x000fe20008000f00 */
[----:B-12--5:R-:W-:Y:S10]  /*8e70*/  ENDCOLLECTIVE ;  /* 0x000000000000791b */ /* 0x026ff40003800000 */
.L_x_168:
[----:B------:R-:W-:Y:S05]  /*8e80*/  BSYNC B0 ;  /* 0x0000000000007941 */ /* 0x000fea0003800000 */
.L_x_167:
[----:B------:R-:W-:Y:S01]  /*8e90*/  PLOP3.LUT P0, PT, P6, PT, PT, 0x80, 0x8 ;  /* 0x000000000008781c */ /* 0x000fe2000370f070 */
[----:B------:R-:W-:-:S12]  /*8ea0*/  BRA `(.L_x_169) ;  /* 0xffffffa800b47947 */ /* 0x000fd8000383ffff */
.L_x_73:
[----:B--2---:R-:W-:-:S04]  /*8eb0*/  MOV R0, UR5 ;  /* 0x0000000500007c02 */ /* 0x004fc80008000f00 */
[----:B------:R2:W3:Y:S03]  /*8ec0*/  SYNCS.PHASECHK.TRANS64.TRYWAIT P0, [R0+URZ+0x8], R5 ;  /* 0x00000805000075a7 */ /* 0x0004e600080011ff */
[----:B---3--:R-:W-:Y:S05]  /*8ed0*/  @!P0 NANOSLEEP.SYNCS 0x989680 ;  /* 0x009896800000895d */ /* 0x008fea0003900000 */
[----:B------:R-:W3:Y:S02]  /*8ee0*/  @!P0 SYNCS.PHASECHK.TRANS64 P0, [R0+URZ+0x8], R5 ;  /* 0x00000805000085a7 */ /* 0x000ee400080010ff */
[----:B---3--:R-:W-:Y:S05]  /*8ef0*/  @!P0 BRA `(.L_x_73) ;  /* 0xfffffffc00ec8947 */ /* 0x008fea000383ffff */
[----:B------:R-:W-:Y:S05]  /*8f00*/  BRA `(.L_x_72) ;  /* 0xffffffa800b87947 */ /* 0x000fea000383ffff */
.L_x_74:
[----:B-1----:R1:W2:Y:S02]  /*8f10*/  SYNCS.PHASECHK.TRANS64.TRYWAIT P0, [R0+URZ+0xe0], R5 ;  /* 0x0000e005000075a7 */ /* 0x0022a400080011ff */
[----:B--2---:R-:W-:Y:S05]  /*8f20*/  @!P0 NANOSLEEP.SYNCS 0x989680 ;  /* 0x009896800000895d */ /* 0x004fea0003900000 */
[----:B------:R-:W2:Y:S02]  /*8f30*/  @!P0 SYNCS.PHASECHK.TRANS64 P0, [R0+URZ+0xe0], R5 ;  /* 0x0000e005000085a7 */ /* 0x000ea400080010ff */
[----:B--2---:R-:W-:Y:S05]  /*8f40*/  @!P0 BRA `(.L_x_74) ;  /* 0xfffffffc00f08947 */ /* 0x004fea000383ffff */
[----:B------:R-:W-:Y:S05]  /*8f50*/  BRA `(.L_x_170) ;  /* 0xffffffac00a47947 */ /* 0x000fea000383ffff */
.L_x_76:
[----:B------:R-:W-:-:S07]  /*8f60*/  MOV R0, UR31 ;  /* 0x0000001f00007c02 */ /* 0x000fce0008000f00 */
.L_x_171:
[----:B-1----:R1:W2:Y:S02]  /*8f70*/  SYNCS.PHASECHK.TRANS64.TRYWAIT P0, [R0+URZ+0x120], R5 ;  /* 0x00012005000075a7 */ /* 0x0022a400080011ff */
[----:B--2---:R-:W-:Y:S05]  /*8f80*/  @!P0 NANOSLEEP.SYNCS 0x989680 ;  /* 0x009896800000895d */ /* 0x004fea0003900000 */
[----:B------:R-:W2:Y:S02]  /*8f90*/  @!P0 SYNCS.PHASECHK.TRANS64 P0, [R0+URZ+0x120], R5 ;  /* 0x00012005000085a7 */ /* 0x000ea400080010ff */
[----:B--2---:R-:W-:Y:S05]  /*8fa0*/  @!P0 BRA `(.L_x_171) ;  /* 0xfffffffc00f08947 */ /* 0x004fea000383ffff */
[----:B------:R-:W-:Y:S05]  /*8fb0*/  BRA `(.L_x_172) ;  /* 0xffffffac00f07947 */ /* 0x000fea000383ffff */
.L_x_79:
[----:B------:R-:W-:Y:S07]  /*8fc0*/  MOV R0, UR5 ;  /* 0x0000000500007c02 */ /* 0x000fee0008000f00 */
.L_x_173:
[----:B-1----:R1:W2:Y:S02]  /*8fd0*/  SYNCS.PHASECHK.TRANS64.TRYWAIT P0, [R0+URZ], R5 ;  /* 0x00000005000075a7 */ /* 0x0022a400080011ff */
[----:B--2---:R-:W-:Y:S05]  /*8fe0*/  @!P0 NANOSLEEP.SYNCS 0x989680 ;  /* 0x009896800000895d */ /* 0x004fea0003900000 */
[----:B------:R-:W2:Y:S02]  /*8ff0*/  @!P0 SYNCS.PHASECHK.TRANS64 P0, [R0+URZ], R5 ;  /* 0x00000005000085a7 */ /* 0x000ea400080010ff */
[----:B--2---:R-:W-:Y:S05]  /*9000*/  @!P0 BRA `(.L_x_173) ;  /* 0xfffffffc00f08947 */ /* 0x004fea000383ffff */
[----:B------:R-:W-:Y:S05]  /*9010*/  BRA `(.L_x_78) ;  /* 0xffffffb000047947 */ /* 0x000fea000383ffff */
.L_x_83:
[----:B-1----:R-:W-:-:S07]  /*9020*/  MOV R0, UR4 ;  /* 0x0000000400007c02 */ /* 0x002fce0008000f00 */
.L_x_174:
[----:B-1----:R1:W2:Y:S02]  /*9030*/  SYNCS.PHASECHK.TRANS64.TRYWAIT P0, [R0+URZ], R3 ;  /* 0x00000003000075a7 */ /* 0x0022a400080011ff */
[----:B--2---:R-:W-:Y:S05]  /*9040*/  @!P0 NANOSLEEP.SYNCS 0x989680 ;  /* 0x009896800000895d */ /* 0x004fea0003900000 */
[----:B------:R-:W2:Y:S02]  /*9050*/  @!P0 SYNCS.PHASECHK.TRANS64 P0, [R0+URZ], R3 ;  /* 0x00000003000085a7 */ /* 0x000ea400080010ff */
[----:B--2---:R-:W-:Y:S05]  /*9060*/  @!P0 BRA `(.L_x_174) ;  /* 0xfffffffc00f08947 */ /* 0x004fea000383ffff */
[----:B------:R-:W-:Y:S05]  /*9070*/  BRA `(.L_x_175) ;  /* 0xffffffb000f87947 */ /* 0x000fea000383ffff */
.L_x_84:
[----:B------:R-:W-:-:S07]  /*9080*/  MOV R0, UR5 ;  /* 0x0000000500007c02 */ /* 0x000fce0008000f00 */
.L_x_176:
[----:B-1----:R1:W2:Y:S02]  /*9090*/  SYNCS.PHASECHK.TRANS64.TRYWAIT P0, [R0+URZ], R3 ;  /* 0x00000003000075a7 */ /* 0x0022a400080011ff */
[----:B--2---:R-:W-:Y:S05]  /*90a0*/  @!P0 NANOSLEEP.SYNCS 0x989680 ;  /* 0x009896800000895d */ /* 0x004fea0003900000 */
[----:B------:R-:W2:Y:S02]  /*90b0*/  @!P0 SYNCS.PHASECHK.TRANS64 P0, [R0+URZ], R3 ;  /* 0x00000003000085a7 */ /* 0x000ea400080010ff */
[----:B--2---:R-:W-:Y:S05]  /*90c0*/  @!P0 BRA `(.L_x_176) ;  /* 0xfffffffc00f08947 */ /* 0x004fea000383ffff */
[----:B------:R-:W-:Y:S05]  /*90d0*/  BRA `(.L_x_177) ;  /* 0xffffffb400047947 */ /* 0x000fea000383ffff */
.L_x_85:
[----:B------:R-:W-:-:S07]  /*90e0*/  MOV R0, UR5 ;  /* 0x0000000500007c02 */ /* 0x000fce0008000f00 */
.L_x_178:
[----:B-1----:R1:W2:Y:S02]  /*90f0*/  SYNCS.PHASECHK.TRANS64.TRYWAIT P0, [R0+URZ], R3 ;  /* 0x00000003000075a7 */ /* 0x0022a400080011ff */
[----:B--2---:R-:W-:Y:S05]  /*9100*/  @!P0 NANOSLEEP.SYNCS 0x989680 ;  /* 0x009896800000895d */ /* 0x004fea0003900000 */
[----:B------:R-:W2:Y:S02]  /*9110*/  @!P0 SYNCS.PHASECHK.TRANS64 P0, [R0+URZ], R3 ;  /* 0x00000003000085a7 */ /* 0x000ea400080010ff */
[----:B--2---:R-:W-:Y:S05]  /*9120*/  @!P0 BRA `(.L_x_178) ;  /* 0xfffffffc00f08947 */ /* 0x004fea000383ffff */
[----:B------:R-:W-:Y:S05]  /*9130*/  BRA `(.L_x_179) ;  /* 0xffffffb400107947 */ /* 0x000fea000383ffff */
.L_x_88:
[----:B------:R-:W-:-:S07]  /*9140*/  MOV R0, UR26 ;  /* 0x0000001a00007c02 */ /* 0x000fce0008000f00 */
.L_x_180:
[----:B-1----:R1:W2:Y:S02]  /*9150*/  SYNCS.PHASECHK.TRANS64.TRYWAIT P1, [R0+URZ+0x160], R3 ;  /* 0x00016003000075a7 */ /* 0x0022a400080211ff */
[----:B--2---:R-:W-:Y:S05]  /*9160*/  @!P1 NANOSLEEP.SYNCS 0x989680 ;  /* 0x009896800000995d */ /* 0x004fea0003900000 */
[----:B------:R-:W2:Y:S02]  /*9170*/  @!P1 SYNCS.PHASECHK.TRANS64 P1, [R0+URZ+0x160], R3 ;  /* 0x00016003000095a7 */ /* 0x000ea400080210ff */
[----:B--2---:R-:W-:Y:S05]  /*9180*/  @!P1 BRA `(.L_x_180) ;  /* 0xfffffffc00f09947 */ /* 0x004fea000383ffff */
[----:B------:R-:W-:Y:S05]  /*9190*/  BRA `(.L_x_181) ;  /* 0xffffffb4005c7947 */ /* 0x000fea000383ffff */
.L_x_93:
[----:B--2---:R2:W3:Y:S02]  /*91a0*/  SYNCS.PHASECHK.TRANS64.TRYWAIT P0, [R12+URZ+0xe0], R9 ;  /* 0x0000e0090c0075a7 */ /* 0x0044e400080011ff */
[----:B---3--:R-:W-:Y:S05]  /*91b0*/  @!P0 NANOSLEEP.SYNCS 0x989680 ;  /* 0x009896800000895d */ /* 0x008fea0003900000 */
[----:B------:R-:W3:Y:S02]  /*91c0*/  @!P0 SYNCS.PHASECHK.TRANS64 P0, [R12+URZ+0xe0], R9 ;  /* 0x0000e0090c0085a7 */ /* 0x000ee400080010ff */
[----:B---3--:R-:W-:Y:S05]  /*91d0*/  @!P0 BRA `(.L_x_93) ;  /* 0xfffffffc00f08947 */ /* 0x008fea000383ffff */
[----:B------:R-:W-:Y:S05]  /*91e0*/  BRA `(.L_x_182) ;  /* 0xffffffb800787947 */ /* 0x000fea000383ffff */
.L_x_96:
[----:B------:R-:W-:Y:S07]  /*91f0*/  MOV R0, UR24 ;  /* 0x0000001800007c02 */ /* 0x000fee0008000f00 */
.L_x_183:
[----:B--2---:R2:W3:Y:S02]  /*9200*/  SYNCS.PHASECHK.TRANS64.TRYWAIT P2, [R0+URZ+0xd8], R9 ;  /* 0x0000d809000075a7 */ /* 0x0044e400080411ff */
[----:B---3--:R-:W-:Y:S05]  /*9210*/  @!P2 NANOSLEEP.SYNCS 0x989680 ;  /* 0x009896800000a95d */ /* 0x008fea0003900000 */
[----:B------:R-:W3:Y:S02]  /*9220*/  @!P2 SYNCS.PHASECHK.TRANS64 P2, [R0+URZ+0xd8], R9 ;  /* 0x0000d8090000a5a7 */ /* 0x000ee400080410ff */
[----:B---3--:R-:W-:Y:S05]  /*9230*/  @!P2 BRA `(.L_x_183) ;  /* 0xfffffffc00f0a947 */ /* 0x008fea000383ffff */
[----:B------:R-:W-:Y:S05]  /*9240*/  BRA `(.L_x_95) ;  /* 0xffffffbc00dc7947 */ /* 0x000fea000383ffff */
.L_x_99:
[----:B------:R-:W-:Y:S07]  /*9250*/  MOV R0, UR4 ;  /* 0x0000000400007c02 */ /* 0x000fee0008000f00 */
.L_x_184:
[----:B--2---:R2:W3:Y:S02]  /*9260*/  SYNCS.PHASECHK.TRANS64.TRYWAIT P0, [R0+URZ+0xb8], R9 ;  /* 0x0000b809000075a7 */ /* 0x0044e400080011ff */
[----:B---3--:R-:W-:Y:S05]  /*9270*/  @!P0 NANOSLEEP.SYNCS 0x989680 ;  /* 0x009896800000895d */ /* 0x008fea0003900000 */
[----:B------:R-:W3:Y:S02]  /*9280*/  @!P0 SYNCS.PHASECHK.TRANS64 P0, [R0+URZ+0xb8], R9 ;  /* 0x0000b809000085a7 */ /* 0x000ee400080010ff */
[----:B---3--:R-:W-:Y:S05]  /*9290*/  @!P0 BRA `(.L_x_184) ;  /* 0xfffffffc00f08947 */ /* 0x008fea000383ffff */
[----:B------:R-:W-:Y:S05]  /*92a0*/  BRA `(.L_x_185) ;  /* 0xffffffc0003c7947 */ /* 0x000fea000383ffff */
.L_x_100:
[----:B------:R-:W-:Y:S07]  /*92b0*/  MOV R9, UR5 ;  /* 0x0000000500097c02 */ /* 0x000fee0008000f00 */
.L_x_186:
[----:B--2---:R2:W3:Y:S02]  /*92c0*/  SYNCS.PHASECHK.TRANS64.TRYWAIT P0, [R9+URZ+0xb8], R0 ;  /* 0x0000b800090075a7 */ /* 0x0044e400080011ff */
[----:B---3--:R-:W-:Y:S05]  /*92d0*/  @!P0 NANOSLEEP.SYNCS 0x989680 ;  /* 0x009896800000895d */ /* 0x008fea0003900000 */
[----:B------:R-:W3:Y:S02]  /*92e0*/  @!P0 SYNCS.PHASECHK.TRANS64 P0, [R9+URZ+0xb8], R0 ;  /* 0x0000b800090085a7 */ /* 0x000ee400080010ff */
[----:B---3--:R-:W-:Y:S05]  /*92f0*/  @!P0 BRA `(.L_x_186) ;  /* 0xfffffffc00f08947 */ /* 0x008fea000383ffff */
[----:B------:R-:W-:Y:S05]  /*9300*/  BRA `(.L_x_187) ;  /* 0xffffffc0009c7947 */ /* 0x000fea000383ffff */
.L_x_102:
[----:B------:R-:W-:-:S07]  /*9310*/  MOV R0, UR4 ;  /* 0x0000000400007c02 */ /* 0x000fce0008000f00 */
.L_x_188:
[----:B--2---:R2:W4:Y:S02]  /*9320*/  SYNCS.PHASECHK.TRANS64.TRYWAIT P0, [R0+URZ], R3 ;  /* 0x00000003000075a7 */ /* 0x00452400080011ff */
[----:B----4-:R-:W-:Y:S05]  /*9330*/  @!P0 NANOSLEEP.SYNCS 0x989680 ;  /* 0x009896800000895d */ /* 0x010fea0003900000 */
[----:B------:R-:W4:Y:S02]  /*9340*/  @!P0 SYNCS.PHASECHK.TRANS64 P0, [R0+URZ], R3 ;  /* 0x00000003000085a7 */ /* 0x000f2400080010ff */
[----:B----4-:R-:W-:Y:S05]  /*9350*/  @!P0 BRA `(.L_x_188) ;  /* 0xfffffffc00f08947 */ /* 0x010fea000383ffff */
[----:B------:R-:W-:Y:S05]  /*9360*/  BRA `(.L_x_189) ;  /* 0xffffffc400307947 */ /* 0x000fea000383ffff */
.L_x_103:
[----:B------:R-:W-:-:S07]  /*9370*/  MOV R0, UR5 ;  /* 0x0000000500007c02 */ /* 0x000fce0008000f00 */
.L_x_190:
[----:B--2---:R2:W4:Y:S02]  /*9380*/  SYNCS.PHASECHK.TRANS64.TRYWAIT P0, [R0+URZ], R3 ;  /* 0x00000003000075a7 */ /* 0x00452400080011ff */
[----:B----4-:R-:W-:Y:S05]  /*9390*/  @!P0 NANOSLEEP.SYNCS 0x989680 ;  /* 0x009896800000895d */ /* 0x010fea0003900000 */
[----:B------:R-:W4:Y:S02]  /*93a0*/  @!P0 SYNCS.PHASECHK.TRANS64 P0, [R0+URZ], R3 ;  /* 0x00000003000085a7 */ /* 0x000f2400080010ff */
[----:B----4-:R-:W-:Y:S05]  /*93b0*/  @!P0 BRA `(.L_x_190) ;  /* 0xfffffffc00f08947 */ /* 0x010fea000383ffff */
[----:B------:R-:W-:Y:S05]  /*93c0*/  BRA `(.L_x_191) ;  /* 0xffffffc4003c7947 */ /* 0x000fea000383ffff */
.L_x_105:
[----:B--2---:R2:W3:Y:S02]  /*93d0*/  SYNCS.PHASECHK.TRANS64.TRYWAIT P0, [R3+URZ+0xe0], R0 ;  /* 0x0000e000030075a7 */ /* 0x0044e400080011ff */
[----:B---3--:R-:W-:Y:S05]  /*93e0*/  @!P0 NANOSLEEP.SYNCS 0x989680 ;  /* 0x009896800000895d */ /* 0x008fea0003900000 */
[----:B------:R-:W3:Y:S02]  /*93f0*/  @!P0 SYNCS.PHASECHK.TRANS64 P0, [R3+URZ+0xe0], R0 ;  /* 0x0000e000030085a7 */ /* 0x000ee400080010ff */
[----:B---3--:R-:W-:Y:S05]  /*9400*/  @!P0 BRA `(.L_x_105) ;  /* 0xfffffffc00f08947 */ /* 0x008fea000383ffff */
[----:B------:R-:W-:Y:S05]  /*9410*/  BRA `(.L_x_192) ;  /* 0xffffffc800247947 */ /* 0x000fea000383ffff */
.L_x_115:
[----:B-1----:R1:W2:Y:S02]  /*9420*/  SYNCS.PHASECHK.TRANS64.TRYWAIT P0, [R0+URZ+0xa0], R5 ;  /* 0x0000a005000075a7 */ /* 0x0022a400080011ff */
[----:B--2---:R-:W-:Y:S05]  /*9430*/  @!P0 NANOSLEEP.SYNCS 0x989680 ;  /* 0x009896800000895d */ /* 0x004fea0003900000 */
[----:B------:R-:W2:Y:S02]  /*9440*/  @!P0 SYNCS.PHASECHK.TRANS64 P0, [R0+URZ+0xa0], R5 ;  /* 0x0000a005000085a7 */ /* 0x000ea400080010ff */
[----:B--2---:R-:W-:Y:S05]  /*9450*/  @!P0 BRA `(.L_x_115) ;  /* 0xfffffffc00f08947 */ /* 0x004fea000383ffff */
[----:B------:R-:W-:Y:S05]  /*9460*/  BRA `(.L_x_114) ;  /* 0xffffffd400a07947 */ /* 0x000fea000383ffff */
.L_x_117:
[----:B-1----:R1:W3:Y:S02]  /*9470*/  SYNCS.PHASECHK.TRANS64.TRYWAIT P1, [R92+URZ+0x100], R3 ;  /* 0x000100035c0075a7 */ /* 0x0022e400080211ff */
[----:B---3--:R-:W-:Y:S05]  /*9480*/  @!P1 NANOSLEEP.SYNCS 0x989680 ;  /* 0x009896800000995d */ /* 0x008fea0003900000 */
[----:B------:R-:W3:Y:S02]  /*9490*/  @!P1 SYNCS.PHASECHK.TRANS64 P1, [R92+URZ+0x100], R3 ;  /* 0x000100035c0095a7 */ /* 0x000ee400080210ff */
[----:B---3--:R-:W-:Y:S05]  /*94a0*/  @!P1 BRA `(.L_x_117) ;  /* 0xfffffffc00f09947 */ /* 0x008fea000383ffff */
[----:B------:R-:W-:Y:S05]  /*94b0*/  BRA `(.L_x_116) ;  /* 0xffffffd400d87947 */ /* 0x000fea000383ffff */
.L_x_128:
[----:B---3--:R3:W4:Y:S02]  /*94c0*/  SYNCS.PHASECHK.TRANS64.TRYWAIT P0, [R3+URZ+0xa0], R110 ;  /* 0x0000a06e030075a7 */ /* 0x00872400080011ff */
[----:B----4-:R-:W-:Y:S05]  /*94d0*/  @!P0 NANOSLEEP.SYNCS 0x989680 ;  /* 0x009896800000895d */ /* 0x010fea0003900000 */
[----:B------:R-:W4:Y:S02]  /*94e0*/  @!P0 SYNCS.PHASECHK.TRANS64 P0, [R3+URZ+0xa0], R110 ;  /* 0x0000a06e030085a7 */ /* 0x000f2400080010ff */
[----:B----4-:R-:W-:Y:S05]  /*94f0*/  @!P0 BRA `(.L_x_128) ;  /* 0xfffffffc00f08947 */ /* 0x010fea000383ffff */
[----:B------:R-:W-:Y:S05]  /*9500*/  BRA `(.L_x_127) ;  /* 0xffffffe000c87947 */ /* 0x000fea000383ffff */
        .weak           $__internal_0_$__cuda_sm10x_tcgen05_guardrail_trap_col_being_dealloced_not_returned_by_alloc
        .type           $__internal_0_$__cuda_sm10x_tcgen05_guardrail_trap_col_being_dealloced_not_returned_by_alloc,@function
        .size           $__internal_0_$__cuda_sm10x_tcgen05_guardrail_trap_col_being_dealloced_not_returned_by_alloc,($__internal_1_$__cuda_sm10x_tcgen05_guardrail_trap_phase_invalid_during_alloc - $__internal_0_$__cuda_sm10x_tcgen05_guardrail_trap_col_being_dealloced_not_returned_by_alloc)
$__internal_0_$__cuda_sm10x_tcgen05_guardrail_trap_col_being_dealloced_not_returned_by_alloc:
[----:B------:R-:W-:Y:S05]  /*9510*/  BPT.TRAP 0x1 ;  /* 0x000000040000795c */ /* 0x000fea0000300000 */
[----:B------:R-:W-:-:S04]  /*9520*/  HFMA2 R3, -RZ, RZ, 0, 0 ;  /* 0x00000000ff037431 */ /* 0x000fc800000001ff */
[----:B------:R-:W-:Y:S05]  /*9530*/  RET.REL.NODEC R2 `(_ZN7cutlass13device_kernelINS_4gemm6kernel13GemmUniversalIN4cute5tupleIJiiiiEEENS1_10collective13CollectiveMmaINS1_35MainloopSm100TmaUmmaWarpSpecializedILi10ELi2ELi4ENS5_IJNS4_1CILi2EEENSA_ILi4EEENSA_ILi1EEEEEEEENS5_IJNSA_ILi256EEENSA_ILi64EEESH_EEENS_6half_tENS5_IJlSD_lEEESJ_SK_NS4_8TiledMMAINS4_8MMA_AtomIJNS4_26SM100_MMA_F16BF16_2x1SM_SSISJ_SJ_fLi256ELi64ELNS4_4UMMA5MajorE0ELSP_0ELNSO_7ScaleInE0ELSQ_0EEEEEENS4_6LayoutINS5_IJSD_SD_SD_EEENS5_IJNSA_ILi0EEESV_SV_EEEEENS5_IJNS4_10UnderscoreESY_SY_EEEEENS4_28SM100_TMA_2SM_LOAD_MULTICASTENS4_14ComposedLayoutINS4_7SwizzleILi3ELi4ELi3EEENS4_18smem_ptr_flag_bitsILi16EEENST_INS5_IJNSA_ILi8EEESH_EEENS5_IJSH_SD_EEEEEEEvNS4_8identityENS4_18SM100_TMA_2SM_LOADES1B_vS1C_EENS_8epilogue10collective18CollectiveEpilogueINS1F_23Sm100TmaWarpSpecializedILi3ELi2ELi32ELb1ELb0EEEJNS5_IJNSA_ILi128EEESH_SH_EEENS5_IJNST_IS1K_SD_EENST_INSA_ILi32EEESD_EEEEESJ_SK_SJ_SK_NS1F_6fusion15FusionCallbacksIS1J_NS1Q_17LinearCombinationISJ_fSJ_fLNS_15FloatRoundStyleE2EEES1L_S1P_JEEENS4_5SM1004TMEM4LOAD26SM100_TMEM_LOAD_32dp32b32xENS4_13SM90_TMA_LOADENS12_INS13_ILi2ELi4ELi3EEES16_NST_INS5_IJS17_S1N_EEENS5_IJS1N_SD_EEEEEEENS4_39AutoVectorizingCopyWithAssumedAlignmentILi128EEENS4_14SM90_TMA_STOREES25_S27_S27_EEEvvEEEEvNT_6ParamsE) ;  /* 0xffffff6802b07950 */ /* 0x000fea0003c3ffff */
        .weak           $__internal_1_$__cuda_sm10x_tcgen05_guardrail_trap_phase_invalid_during_alloc
        .type           $__internal_1_$__cuda_sm10x_tcgen05_guardrail_trap_phase_invalid_during_alloc,@function
        .size           $__internal_1_$__cuda_sm10x_tcgen05_guardrail_trap_phase_invalid_during_alloc,($__internal_2_$__cuda_sm10x_tcgen05_guardrail_trap_unallocated_columns_being_dealloced - $__internal_1_$__cuda_sm10x_tcgen05_guardrail_trap_phase_invalid_during_alloc)
$__internal_1_$__cuda_sm10x_tcgen05_guardrail_trap_phase_invalid_during_alloc:
[----:B------:R-:W-:Y:S05]  /*9540*/  BPT.TRAP 0x1 ;  /* 0x000000040000795c */ /* 0x000fea0000300000 */
[----:B------:R-:W-:-:S04]  /*9550*/  MOV R5, 0x0 ;  /* 0x0000000000057802 */ /* 0x000fc80000000f00 */
[----:B------:R-:W-:Y:S05]  /*9560*/  RET.REL.NODEC R4 `(_ZN7cutlass13device_kernelINS_4gemm6kernel13GemmUniversalIN4cute5tupleIJiiiiEEENS1_10collective13CollectiveMmaINS1_35MainloopSm100TmaUmmaWarpSpecializedILi10ELi2ELi4ENS5_IJNS4_1CILi2EEENSA_ILi4EEENSA_ILi1EEEEEEEENS5_IJNSA_ILi256EEENSA_ILi64EEESH_EEENS_6half_tENS5_IJlSD_lEEESJ_SK_NS4_8TiledMMAINS4_8MMA_AtomIJNS4_26SM100_MMA_F16BF16_2x1SM_SSISJ_SJ_fLi256ELi64ELNS4_4UMMA5MajorE0ELSP_0ELNSO_7ScaleInE0ELSQ_0EEEEEENS4_6LayoutINS5_IJSD_SD_SD_EEENS5_IJNSA_ILi0EEESV_SV_EEEEENS5_IJNS4_10UnderscoreESY_SY_EEEEENS4_28SM100_TMA_2SM_LOAD_MULTICASTENS4_14ComposedLayoutINS4_7SwizzleILi3ELi4ELi3EEENS4_18smem_ptr_flag_bitsILi16EEENST_INS5_IJNSA_ILi8EEESH_EEENS5_IJSH_SD_EEEEEEEvNS4_8identityENS4_18SM100_TMA_2SM_LOADES1B_vS1C_EENS_8epilogue10collective18CollectiveEpilogueINS1F_23Sm100TmaWarpSpecializedILi3ELi2ELi32ELb1ELb0EEEJNS5_IJNSA_ILi128EEESH_SH_EEENS5_IJNST_IS1K_SD_EENST_INSA_ILi32EEESD_EEEEESJ_SK_SJ_SK_NS1F_6fusion15FusionCallbacksIS1J_NS1Q_17LinearCombinationISJ_fSJ_fLNS_15FloatRoundStyleE2EEES1L_S1P_JEEENS4_5SM1004TMEM4LOAD26SM100_TMEM_LOAD_32dp32b32xENS4_13SM90_TMA_LOADENS12_INS13_ILi2ELi4ELi3EEES16_NST_INS5_IJS17_S1N_EEENS5_IJS1N_SD_EEEEEEENS4_39AutoVectorizingCopyWithAssumedAlignmentILi128EEENS4_14SM90_TMA_STOREES25_S27_S27_EEEvvEEEEvNT_6ParamsE) ;  /* 0xffffff6804a47950 */ /* 0x000fea0003c3ffff */
        .weak           $__internal_2_$__cuda_sm10x_tcgen05_guardrail_trap_unallocated_columns_being_dealloced
        .type           $__internal_2_$__cuda_sm10x_tcgen05_guardrail_trap_unallocated_columns_being_dealloced,@function
        .size           $__internal_2_$__cuda_sm10x_tcgen05_guardrail_trap_unallocated_columns_being_dealloced,(.L_x_194 - $__internal_2_$__cuda_sm10x_tcgen05_guardrail_trap_unallocated_columns_being_dealloced)
$__internal_2_$__cuda_sm10x_tcgen05_guardrail_trap_unallocated_columns_being_dealloced:
[----:B------:R-:W-:Y:S05]  /*9570*/  BPT.TRAP 0x1 ;  /* 0x000000040000795c */ /* 0x000fea0000300000 */
[----:B------:R-:W-:-:S04]  /*9580*/  HFMA2 R3, -RZ, RZ, 0, 0 ;  /* 0x00000000ff037431 */ /* 0x000fc800000001ff */
[----:B------:R-:W-:Y:S05]  /*9590*/  RET.REL.NODEC R2 `(_ZN7cutlass13device_kernelINS_4gemm6kernel13GemmUniversalIN4cute5tupleIJiiiiEEENS1_10collective13CollectiveMmaINS1_35MainloopSm100TmaUmmaWarpSpecializedILi10ELi2ELi4ENS5_IJNS4_1CILi2EEENSA_ILi4EEENSA_ILi1EEEEEEEENS5_IJNSA_ILi256EEENSA_ILi64EEESH_EEENS_6half_tENS5_IJlSD_lEEESJ_SK_NS4_8TiledMMAINS4_8MMA_AtomIJNS4_26SM100_MMA_F16BF16_2x1SM_SSISJ_SJ_fLi256ELi64ELNS4_4UMMA5MajorE0ELSP_0ELNSO_7ScaleInE0ELSQ_0EEEEEENS4_6LayoutINS5_IJSD_SD_SD_EEENS5_IJNSA_ILi0EEESV_SV_EEEEENS5_IJNS4_10UnderscoreESY_SY_EEEEENS4_28SM100_TMA_2SM_LOAD_MULTICASTENS4_14ComposedLayoutINS4_7SwizzleILi3ELi4ELi3EEENS4_18smem_ptr_flag_bitsILi16EEENST_INS5_IJNSA_ILi8EEESH_EEENS5_IJSH_SD_EEEEEEEvNS4_8identityENS4_18SM100_TMA_2SM_LOADES1B_vS1C_EENS_8epilogue10collective18CollectiveEpilogueINS1F_23Sm100TmaWarpSpecializedILi3ELi2ELi32ELb1ELb0EEEJNS5_IJNSA_ILi128EEESH_SH_EEENS5_IJNST_IS1K_SD_EENST_INSA_ILi32EEESD_EEEEESJ_SK_SJ_SK_NS1F_6fusion15FusionCallbacksIS1J_NS1Q_17LinearCombinationISJ_fSJ_fLNS_15FloatRoundStyleE2EEES1L_S1P_JEEENS4_5SM1004TMEM4LOAD26SM100_TMEM_LOAD_32dp32b32xENS4_13SM90_TMA_LOADENS12_INS13_ILi2ELi4ELi3EEES16_NST_INS5_IJS17_S1N_EEENS5_IJS1N_SD_EEEEEEENS4_39AutoVectorizingCopyWithAssumedAlignmentILi128EEENS4_14SM90_TMA_STOREES25_S27_S27_EEEvvEEEEvNT_6ParamsE) ;  /* 0xffffff6802987950 */ /* 0x000fea0003c3ffff */
.L_x_193:
[----:B------:R-:W-:-:S00]  /*95a0*/  BRA `(.L_x_193) ;  /* 0xfffffffc00fc7947 */ /* 0x000fc0000383ffff */
[----:B------:R-:W-:-:S00]  /*95b0*/  NOP ;  /* 0x0000000000007918 */ /* 0x000fc00000000000 */
        /* <DEDUP_REMOVED lines=12> */
.L_x_194:


//--------------------- .nv.global.init           --------------------------
	.section	.nv.global.init,"aw",@progbits
.nv.global.init:
	.type		$str$27,@object
	.size		$str$27,($str$28 - $str$27)
$str$27:
        /*0000*/ 	.byte	0x28, 0x61, 0x64, 0x64, 0x72, 0x65, 0x73, 0x73, 0x20, 0x26, 0x20, 0x6d, 0x61, 0x73, 0x6b, 0x29
        /*0010*/ 	.byte	0x20, 0x3d, 0x3d, 0x20, 0x30, 0x00
	.type		$str$28,@object
	.size		$str$28,($str$26 - $str$28)
$str$28:
        /*0016*/ 	.byte	0x2f, 0x74, 0x6d, 0x70, 0x2f, 0x63, 0x75, 0x74, 0x6c, 0x61, 0x73, 0x73, 0x5f, 0x73, 0x77, 0x65
        /*0026*/ 	.byte	0x65, 0x70, 0x5f, 0x73, 0x72, 0x63, 0x2f, 0x69, 0x6e, 0x63, 0x6c, 0x75, 0x64, 0x65, 0x2f, 0x63
        /*0036*/ 	.byte	0x75, 0x74, 0x65, 0x2f, 0x70, 0x6f, 0x69, 0x6e, 0x74, 0x65, 0x72, 0x5f, 0x66, 0x6c, 0x61, 0x67
        /*0046*/ 	.byte	0x67, 0x65, 0x64, 0x2e, 0x68, 0x70, 0x70, 0x00
	.type		$str$26,@object
	.size		$str$26,($str$25 - $str$26)
$str$26:
        /*004e*/ 	.byte	0x2f, 0x74, 0x6d, 0x70, 0x2f, 0x63, 0x75, 0x74, 0x6c, 0x61, 0x73, 0x73, 0x5f, 0x73, 0x77, 0x65
        /*005e*/ 	.byte	0x65, 0x70, 0x5f, 0x73, 0x72, 0x63, 0x2f, 0x69, 0x6e, 0x63, 0x6c, 0x75, 0x64, 0x65, 0x2f, 0x63
        /*006e*/ 	.byte	0x75, 0x74, 0x65, 0x2f, 0x61, 0x74, 0x6f, 0x6d, 0x2f, 0x63, 0x6f, 0x70, 0x79, 0x5f, 0x74, 0x72
        /*007e*/ 	.byte	0x61, 0x69, 0x74, 0x73, 0x5f, 0x73, 0x6d, 0x31, 0x30, 0x30, 0x2e, 0x68, 0x70, 0x70, 0x00
	.type		$str$25,@object
	.size		$str$25,(__unnamed_1 - $str$25)
$str$25:
        /*008d*/ 	.byte	0x28, 0x28, 0x75, 0x69, 0x6e, 0x74, 0x33, 0x32, 0x5f, 0x74, 0x28, 0x74, 0x68, 0x72, 0x65, 0x61
        /*009d*/ 	.byte	0x64, 0x49, 0x64, 0x78, 0x2e, 0x78, 0x29, 0x20, 0x2f, 0x20, 0x33, 0x32, 0x29, 0x20, 0x25, 0x20
        /*00ad*/ 	.byte	0x34, 0x29, 0x20, 0x3d, 0x3d, 0x20, 0x28, 0x28, 0x28, 0x74, 0x6d, 0x65, 0x6d, 0x5f, 0x61, 0x64
        /*00bd*/ 	.byte	0x64, 0x72, 0x20, 0x3e, 0x3e, 0x20, 0x31, 0x36, 0x29, 0x20, 0x2f, 0x20, 0x33, 0x32, 0x29, 0x20
        /*00cd*/ 	.byte	0x25, 0x20, 0x34, 0x29, 0x00
	.type		__unnamed_1,@object
	.size		__unnamed_1,(__unnamed_2 - __unnamed_1)
__unnamed_1:
        /*00d2*/ 	.byte	0x61, 0x75, 0x74, 0x6f, 0x20, 0x63, 0x75, 0x74, 0x65, 0x3a, 0x3a, 0x61, 0x73, 0x5f, 0x70, 0x6f
        /* <DEDUP_REMOVED lines=24> */
        /*0262*/ 	.byte	0x3e, 0x3e, 0x3e, 0x3e, 0x5d, 0x00
	.type		__unnamed_2,@object
	.size		__unnamed_2,(.L_2 - __unnamed_2)
__unnamed_2:
        /* <DEDUP_REMOVED lines=42> */
        /*0508*/ 	.byte	0x3e, 0x3e, 0x5d, 0x00
.L_2:


//--------------------- .nv.shared._ZN7cutlass13device_kernelINS_4gemm6kernel13GemmUniversalIN4cute5tupleIJiiiiEEENS1_10collective13CollectiveMmaINS1_35MainloopSm100TmaUmmaWarpSpecializedILi10ELi2ELi4ENS5_IJNS4_1CILi2EEENSA_ILi4EEENSA_ILi1EEEEEEEENS5_IJNSA_ILi256EEENSA_ILi64EEESH_EEENS_6half_tENS5_IJlSD_lEEESJ_SK_NS4_8TiledMMAINS4_8MMA_AtomIJNS4_26SM100_MMA_F16BF16_2x1SM_SSISJ_SJ_fLi256ELi64ELNS4_4UMMA5MajorE0ELSP_0ELNSO_7ScaleInE0ELSQ_0EEEEEENS4_6LayoutINS5_IJSD_SD_SD_EEENS5_IJNSA_ILi0EEESV_SV_EEEEENS5_IJNS4_10UnderscoreESY_SY_EEEEENS4_28SM100_TMA_2SM_LOAD_MULTICASTENS4_14ComposedLayoutINS4_7SwizzleILi3ELi4ELi3EEENS4_18smem_ptr_flag_bitsILi16EEENST_INS5_IJNSA_ILi8EEESH_EEENS5_IJSH_SD_EEEEEEEvNS4_8identityENS4_18SM100_TMA_2SM_LOADES1B_vS1C_EENS_8epilogue10collective18CollectiveEpilogueINS1F_23Sm100TmaWarpSpecializedILi3ELi2ELi32ELb1ELb0EEEJNS5_IJNSA_ILi128EEESH_SH_EEENS5_IJNST_IS1K_SD_EENST_INSA_ILi32EEESD_EEEEESJ_SK_SJ_SK_NS1F_6fusion15FusionCallbacksIS1J_NS1Q_17LinearCombinationISJ_fSJ_fLNS_15FloatRoundStyleE2EEES1L_S1P_JEEENS4_5SM1004TMEM4LOAD26SM100_TMEM_LOAD_32dp32b32xENS4_13SM90_TMA_LOADENS12_INS13_ILi2ELi4ELi3EEES16_NST_INS5_IJS17_S1N_EEENS5_IJS1N_SD_EEEEEEENS4_39AutoVectorizingCopyWithAssumedAlignmentILi128EEENS4_14SM90_TMA_STOREES25_S27_S27_EEEvvEEEEvNT_6ParamsE --------------------------
	.section	.nv.shared._ZN7cutlass13device_kernelINS_4gemm6kernel13GemmUniversalIN4cute5tupleIJiiiiEEENS1_10collective13CollectiveMmaINS1_35MainloopSm100TmaUmmaWarpSpecializedILi10ELi2ELi4ENS5_IJNS4_1CILi2EEENSA_ILi4EEENSA_ILi1EEEEEEEENS5_IJNSA_ILi256EEENSA_ILi64EEESH_EEENS_6half_tENS5_IJlSD_lEEESJ_SK_NS4_8TiledMMAINS4_8MMA_AtomIJNS4_26SM100_MMA_F16BF16_2x1SM_SSISJ_SJ_fLi256ELi64ELNS4_4UMMA5MajorE0ELSP_0ELNSO_7ScaleInE0ELSQ_0EEEEEENS4_6LayoutINS5_IJSD_SD_SD_EEENS5_IJNSA_ILi0EEESV_SV_EEEEENS5_IJNS4_10UnderscoreESY_SY_EEEEENS4_28SM100_TMA_2SM_LOAD_MULTICASTENS4_14ComposedLayoutINS4_7SwizzleILi3ELi4ELi3EEENS4_18smem_ptr_flag_bitsILi16EEENST_INS5_IJNSA_ILi8EEESH_EEENS5_IJSH_SD_EEEEEEEvNS4_8identityENS4_18SM100_TMA_2SM_LOADES1B_vS1C_EENS_8epilogue10collective18CollectiveEpilogueINS1F_23Sm100TmaWarpSpecializedILi3ELi2ELi32ELb1ELb0EEEJNS5_IJNSA_ILi128EEESH_SH_EEENS5_IJNST_IS1K_SD_EENST_INSA_ILi32EEESD_EEEEESJ_SK_SJ_SK_NS1F_6fusion15FusionCallbacksIS1J_NS1Q_17LinearCombinationISJ_fSJ_fLNS_15FloatRoundStyleE2EEES1L_S1P_JEEENS4_5SM1004TMEM4LOAD26SM100_TMEM_LOAD_32dp32b32xENS4_13SM90_TMA_LOADENS12_INS13_ILi2ELi4ELi3EEES16_NST_INS5_IJS17_S1N_EEENS5_IJS1N_SD_EEEEEEENS4_39AutoVectorizingCopyWithAssumedAlignmentILi128EEENS4_14SM90_TMA_STOREES25_S27_S27_EEEvvEEEEvNT_6ParamsE,"aw",@nobits
	.sectionflags	@""
	.align	16
	.zero		1024


//--------------------- .nv.shared.reserved.0     --------------------------
	.section	.nv.shared.reserved.0,"aw",@nobits
	.weak		__nv_reservedSMEM_offset_0_alias
	.size		__nv_reservedSMEM_offset_0_alias, 0, 64
	.other		__nv_reservedSMEM_offset_0_alias,@"STO_CUDA_RESERVED_SHARED STV_DEFAULT"
__nv_reservedSMEM_offset_0_alias:
	.zero		0
.nv.shared.reserved.0:
	.zero		64
	.weak		__nv_reservedSMEM_tcgen05_partition
	.type		__nv_reservedSMEM_tcgen05_partition,@object
	.size		__nv_reservedSMEM_tcgen05_partition,(.L_0 - __nv_reservedSMEM_tcgen05_partition)
__nv_reservedSMEM_tcgen05_partition:
	.zero		32
.L_0:


//--------------------- .nv.global                --------------------------
	.section	.nv.global,"aw",@nobits
.nv.global:
	.type		_ZN40_INTERNAL_7e5bdc97_4_k_cu_f14f05f4_228904cute1_E,@object
	.size		_ZN40_INTERNAL_7e5bdc97_4_k_cu_f14f05f4_228904cute1_E,(_ZN40_INTERNAL_7e5bdc97_4_k_cu_f14f05f4_228904cuda3std3__45__cpo6cbeginE - _ZN40_INTERNAL_7e5bdc97_4_k_cu_f14f05f4_228904cute1_E)
_ZN40_INTERNAL_7e5bdc97_4_k_cu_f14f05f4_228904cute1_E:
	.zero		1
	.type		_ZN40_INTERNAL_7e5bdc97_4_k_cu_f14f05f4_228904cuda3std3__45__cpo6cbeginE,@object
	.size		_ZN40_INTERNAL_7e5bdc97_4_k_cu_f14f05f4_228904cuda3std3__45__cpo6cbeginE,(_ZN40_INTERNAL_7e5bdc97_4_k_cu_f14f05f4_228904cuda3std3__48in_placeE - _ZN40_INTERNAL_7e5bdc97_4_k_cu_f14f05f4_228904cuda3std3__45__cpo6cbeginE)
_ZN40_INTERNAL_7e5bdc97_4_k_cu_f14f05f4_228904cuda3std3__45__cpo6cbeginE:
	.zero		1
	.type		_ZN40_INTERNAL_7e5bdc97_4_k_cu_f14f05f4_228904cuda3std3__48in_placeE,@object
	.size		_ZN40_INTERNAL_7e5bdc97_4_k_cu_f14f05f4_228904cuda3std3__48in_placeE,(_ZN40_INTERNAL_7e5bdc97_4_k_cu_f14f05f4_228904cuda3std6ranges3__45__cpo9iter_moveE - _ZN40_INTERNAL_7e5bdc97_4_k_cu_f14f05f4_228904cuda3std3__48in_placeE)
_ZN40_INTERNAL_7e5bdc97_4_k_cu_f14f05f4_228904cuda3std3__48in_placeE:
	.zero		1
	.type		_ZN40_INTERNAL_7e5bdc97_4_k_cu_f14f05f4_228904cuda3std6ranges3__45__cpo9iter_moveE,@object
	.size		_ZN40_INTERNAL_7e5bdc97_4_k_cu_f14f05f4_228904cuda3std6ranges3__45__cpo9iter_moveE,(_ZN40_INTERNAL_7e5bdc97_4_k_cu_f14f05f4_228904cuda3std3__45__cpo5beginE - _ZN40_INTERNAL_7e5bdc97_4_k_cu_f14f05f4_228904cuda3std6ranges3__45__cpo9iter_moveE)
_ZN40_INTERNAL_7e5bdc97_4_k_cu_f14f05f4_228904cuda3std6ranges3__45__cpo9iter_moveE:
	.zero		1
	.type		_ZN40_INTERNAL_7e5bdc97_4_k_cu_f14f05f4_228904cuda3std3__45__cpo5beginE,@object
	.size		_ZN40_INTERNAL_7e5bdc97_4_k_cu_f14f05f4_228904cuda3std3__45__cpo5beginE,(_ZN40_INTERNAL_7e5bdc97_4_k_cu_f14f05f4_228904cuda3std3__442_GLOBAL__N__7e5bdc97_4_k_cu_f14f05f4_228906ignoreE - _ZN40_INTERNAL_7e5bdc97_4_k_cu_f14f05f4_228904cuda3std3__45__cpo5beginE)
_ZN40_INTERNAL_7e5bdc97_4_k_cu_f14f05f4_228904cuda3std3__45__cpo5beginE:
	.zero		1
	.type		_ZN40_INTERNAL_7e5bdc97_4_k_cu_f14f05f4_228904cuda3std3__442_GLOBAL__N__7e5bdc97_4_k_cu_f14f05f4_228906ignoreE,@object
	.size		_ZN40_INTERNAL_7e5bdc97_4_k_cu_f14f05f4_228904cuda3std3__442_GLOBAL__N__7e5bdc97_4_k_cu_f14f05f4_228906ignoreE,(_ZN40_INTERNAL_7e5bdc97_4_k_cu_f14f05f4_228904cute7productE - _ZN40_INTERNAL_7e5bdc97_4_k_cu_f14f05f4_228904cuda3std3__442_GLOBAL__N__7e5bdc97_4_k_cu_f14f05f4_228906ignoreE)
_ZN40_INTERNAL_7e5bdc97_4_k_cu_f14f05f4_228904cuda3std3__442_GLOBAL__N__7e5bdc97_4_k_cu_f14f05f4_228906ignoreE:
	.zero		1
	.type		_ZN40_INTERNAL_7e5bdc97_4_k_cu_f14f05f4_228904cute7productE,@object
	.size		_ZN40_INTERNAL_7e5bdc97_4_k_cu_f14f05f4_228904cute7productE,(_ZN40_INTERNAL_7e5bdc97_4_k_cu_f14f05f4_228904cuda3std3__45__cpo3endE - _ZN40_INTERNAL_7e5bdc97_4_k_cu_f14f05f4_228904cute7productE)
_ZN40_INTERNAL_7e5bdc97_4_k_cu_f14f05f4_228904cute7productE:
	.zero		1
	.type		_ZN40_INTERNAL_7e5bdc97_4_k_cu_f14f05f4_228904cuda3std3__45__cpo3endE,@object
	.size		_ZN40_INTERNAL_7e5bdc97_4_k_cu_f14f05f4_228904cuda3std3__45__cpo3endE,(_ZN40_INTERNAL_7e5bdc97_4_k_cu_f14f05f4_228904cuda3std3__419piecewise_constructE - _ZN40_INTERNAL_7e5bdc97_4_k_cu_f14f05f4_228904cuda3std3__45__cpo3endE)
_ZN40_INTERNAL_7e5bdc97_4_k_cu_f14f05f4_228904cuda3std3__45__cpo3endE:
	.zero		1
	.type		_ZN40_INTERNAL_7e5bdc97_4_k_cu_f14f05f4_228904cuda3std3__419piecewise_constructE,@object
	.size		_ZN40_INTERNAL_7e5bdc97_4_k_cu_f14f05f4_228904cuda3std3__419piecewise_constructE,(_ZN40_INTERNAL_7e5bdc97_4_k_cu_f14f05f4_228904cuda3std3__45__cpo4cendE - _ZN40_INTERNAL_7e5bdc97_4_k_cu_f14f05f4_228904cuda3std3__419piecewise_constructE)
_ZN40_INTERNAL_7e5bdc97_4_k_cu_f14f05f4_228904cuda3std3__419piecewise_constructE:
	.zero		1
	.type		_ZN40_INTERNAL_7e5bdc97_4_k_cu_f14f05f4_228904cuda3std3__45__cpo4cendE,@object
	.size		_ZN40_INTERNAL_7e5bdc97_4_k_cu_f14f05f4_228904cuda3std3__45__cpo4cendE,(_ZN40_INTERNAL_7e5bdc97_4_k_cu_f14f05f4_228904cuda3std6ranges3__45__cpo4swapE - _ZN40_INTERNAL_7e5bdc97_4_k_cu_f14f05f4_228904cuda3std3__45__cpo4cendE)
_ZN40_INTERNAL_7e5bdc97_4_k_cu_f14f05f4_228904cuda3std3__45__cpo4cendE:
	.zero		1
	.type		_ZN40_INTERNAL_7e5bdc97_4_k_cu_f14f05f4_228904cuda3std6ranges3__45__cpo4swapE,@object
	.size		_ZN40_INTERNAL_7e5bdc97_4_k_cu_f14f05f4_228904cuda3std6ranges3__45__cpo4swapE,(.L_10 - _ZN40_INTERNAL_7e5bdc97_4_k_cu_f14f05f4_228904cuda3std6ranges3__45__cpo4swapE)
_ZN40_INTERNAL_7e5bdc97_4_k_cu_f14f05f4_228904cuda3std6ranges3__45__cpo4swapE:
	.zero		1
.L_10:


//--------------------- .nv.constant0._ZN7cutlass13device_kernelINS_4gemm6kernel13GemmUniversalIN4cute5tupleIJiiiiEEENS1_10collective13CollectiveMmaINS1_35MainloopSm100TmaUmmaWarpSpecializedILi10ELi2ELi4ENS5_IJNS4_1CILi2EEENSA_ILi4EEENSA_ILi1EEEEEEEENS5_IJNSA_ILi256EEENSA_ILi64EEESH_EEENS_6half_tENS5_IJlSD_lEEESJ_SK_NS4_8TiledMMAINS4_8MMA_AtomIJNS4_26SM100_MMA_F16BF16_2x1SM_SSISJ_SJ_fLi256ELi64ELNS4_4UMMA5MajorE0ELSP_0ELNSO_7ScaleInE0ELSQ_0EEEEEENS4_6LayoutINS5_IJSD_SD_SD_EEENS5_IJNSA_ILi0EEESV_SV_EEEEENS5_IJNS4_10UnderscoreESY_SY_EEEEENS4_28SM100_TMA_2SM_LOAD_MULTICASTENS4_14ComposedLayoutINS4_7SwizzleILi3ELi4ELi3EEENS4_18smem_ptr_flag_bitsILi16EEENST_INS5_IJNSA_ILi8EEESH_EEENS5_IJSH_SD_EEEEEEEvNS4_8identityENS4_18SM100_TMA_2SM_LOADES1B_vS1C_EENS_8epilogue10collective18CollectiveEpilogueINS1F_23Sm100TmaWarpSpecializedILi3ELi2ELi32ELb1ELb0EEEJNS5_IJNSA_ILi128EEESH_SH_EEENS5_IJNST_IS1K_SD_EENST_INSA_ILi32EEESD_EEEEESJ_SK_SJ_SK_NS1F_6fusion15FusionCallbacksIS1J_NS1Q_17LinearCombinationISJ_fSJ_fLNS_15FloatRoundStyleE2EEES1L_S1P_JEEENS4_5SM1004TMEM4LOAD26SM100_TMEM_LOAD_32dp32b32xENS4_13SM90_TMA_LOADENS12_INS13_ILi2ELi4ELi3EEES16_NST_INS5_IJS17_S1N_EEENS5_IJS1N_SD_EEEEEEENS4_39AutoVectorizingCopyWithAssumedAlignmentILi128EEENS4_14SM90_TMA_STOREES25_S27_S27_EEEvvEEEEvNT_6ParamsE --------------------------
	.section	.nv.constant0._ZN7cutlass13device_kernelINS_4gemm6kernel13GemmUniversalIN4cute5tupleIJiiiiEEENS1_10collective13CollectiveMmaINS1_35MainloopSm100TmaUmmaWarpSpecializedILi10ELi2ELi4ENS5_IJNS4_1CILi2EEENSA_ILi4EEENSA_ILi1EEEEEEEENS5_IJNSA_ILi256EEENSA_ILi64EEESH_EEENS_6half_tENS5_IJlSD_lEEESJ_SK_NS4_8TiledMMAINS4_8MMA_AtomIJNS4_26SM100_MMA_F16BF16_2x1SM_SSISJ_SJ_fLi256ELi64ELNS4_4UMMA5MajorE0ELSP_0ELNSO_7ScaleInE0ELSQ_0EEEEEENS4_6LayoutINS5_IJSD_SD_SD_EEENS5_IJNSA_ILi0EEESV_SV_EEEEENS5_IJNS4_10UnderscoreESY_SY_EEEEENS4_28SM100_TMA_2SM_LOAD_MULTICASTENS4_14ComposedLayoutINS4_7SwizzleILi3ELi4ELi3EEENS4_18smem_ptr_flag_bitsILi16EEENST_INS5_IJNSA_ILi8EEESH_EEENS5_IJSH_SD_EEEEEEEvNS4_8identityENS4_18SM100_TMA_2SM_LOADES1B_vS1C_EENS_8epilogue10collective18CollectiveEpilogueINS1F_23Sm100TmaWarpSpecializedILi3ELi2ELi32ELb1ELb0EEEJNS5_IJNSA_ILi128EEESH_SH_EEENS5_IJNST_IS1K_SD_EENST_INSA_ILi32EEESD_EEEEESJ_SK_SJ_SK_NS1F_6fusion15FusionCallbacksIS1J_NS1Q_17LinearCombinationISJ_fSJ_fLNS_15FloatRoundStyleE2EEES1L_S1P_JEEENS4_5SM1004TMEM4LOAD26SM100_TMEM_LOAD_32dp32b32xENS4_13SM90_TMA_LOADENS12_INS13_ILi2ELi4ELi3EEES16_NST_INS5_IJS17_S1N_EEENS5_IJS1N_SD_EEEEEEENS4_39AutoVectorizingCopyWithAssumedAlignmentILi128EEENS4_14SM90_TMA_STOREES25_S27_S27_EEEvvEEEEvNT_6ParamsE,"a",@progbits
	.sectionflags	@""
	.align	4
.nv.constant0._ZN7cutlass13device_kernelINS_4gemm6kernel13GemmUniversalIN4cute5tupleIJiiiiEEENS1_10collective13CollectiveMmaINS1_35MainloopSm100TmaUmmaWarpSpecializedILi10ELi2ELi4ENS5_IJNS4_1CILi2EEENSA_ILi4EEENSA_ILi1EEEEEEEENS5_IJNSA_ILi256EEENSA_ILi64EEESH_EEENS_6half_tENS5_IJlSD_lEEESJ_SK_NS4_8TiledMMAINS4_8MMA_AtomIJNS4_26SM100_MMA_F16BF16_2x1SM_SSISJ_SJ_fLi256ELi64ELNS4_4UMMA5MajorE0ELSP_0ELNSO_7ScaleInE0ELSQ_0EEEEEENS4_6LayoutINS5_IJSD_SD_SD_EEENS5_IJNSA_ILi0EEESV_SV_EEEEENS5_IJNS4_10UnderscoreESY_SY_EEEEENS4_28SM100_TMA_2SM_LOAD_MULTICASTENS4_14ComposedLayoutINS4_7SwizzleILi3ELi4ELi3EEENS4_18smem_ptr_flag_bitsILi16EEENST_INS5_IJNSA_ILi8EEESH_EEENS5_IJSH_SD_EEEEEEEvNS4_8identityENS4_18SM100_TMA_2SM_LOADES1B_vS1C_EENS_8epilogue10collective18CollectiveEpilogueINS1F_23Sm100TmaWarpSpecializedILi3ELi2ELi32ELb1ELb0EEEJNS5_IJNSA_ILi128EEESH_SH_EEENS5_IJNST_IS1K_SD_EENST_INSA_ILi32EEESD_EEEEESJ_SK_SJ_SK_NS1F_6fusion15FusionCallbacksIS1J_NS1Q_17LinearCombinationISJ_fSJ_fLNS_15FloatRoundStyleE2EEES1L_S1P_JEEENS4_5SM1004TMEM4LOAD26SM100_TMEM_LOAD_32dp32b32xENS4_13SM90_TMA_LOADENS12_INS13_ILi2ELi4ELi3EEES16_NST_INS5_IJS17_S1N_EEENS5_IJS1N_SD_EEEEEEENS4_39AutoVectorizingCopyWithAssumedAlignmentILi128EEENS4_14SM90_TMA_STOREES25_S27_S27_EEEvvEEEEvNT_6ParamsE:
	.zero		2944


//--------------------- SYMBOLS --------------------------

	.type		.nv.reservedSmem.offset0,@object
	.size		.nv.reservedSmem.offset0,0x4
	.type		.nv.reservedSmem.cap,@object
	.size		.nv.reservedSmem.cap,0x4
	.type		__assertfail,@function
